//
// Generated by NVIDIA NVVM Compiler
//
// Compiler Build ID: CL-36424714
// Cuda compilation tools, release 13.0, V13.0.88
// Based on NVVM 20.0.0
//

.version 9.0
.target sm_100
.address_size 64

	// .globl	_Z8fill_onePim
.extern .func  (.param .b32 func_retval0) vprintf
(
	.param .b64 vprintf_param_0,
	.param .b64 vprintf_param_1
)
;
// _ZZ17perfix_sum_simplePimE5cache has been demoted
// _ZZ10perfix_sumPimmE5cache has been demoted
.global .align 1 .b8 $str[19] = {105, 110, 100, 101, 120, 32, 37, 100, 32, 108, 101, 110, 103, 116, 104, 32, 37, 100};

.visible .entry _Z8fill_onePim(
	.param .u64 .ptr .align 1 _Z8fill_onePim_param_0,
	.param .u64 _Z8fill_onePim_param_1
)
{
	.reg .pred 	%p<2>;
	.reg .b32 	%r<6>;
	.reg .b64 	%rd<7>;

	ld.param.u64 	%rd2, [_Z8fill_onePim_param_0];
	ld.param.u64 	%rd3, [_Z8fill_onePim_param_1];
	mov.u32 	%r1, %ctaid.x;
	mov.u32 	%r2, %ntid.x;
	mov.u32 	%r3, %tid.x;
	mad.lo.s32 	%r4, %r1, %r2, %r3;
	cvt.u64.u32 	%rd1, %r4;
	setp.le.u64 	%p1, %rd3, %rd1;
	@%p1 bra 	$L__BB0_2;
	cvta.to.global.u64 	%rd4, %rd2;
	shl.b64 	%rd5, %rd1, 2;
	add.s64 	%rd6, %rd4, %rd5;
	mov.b32 	%r5, 1;
	st.global.u32 	[%rd6], %r5;
$L__BB0_2:
	ret;

}
	// .globl	_Z17perfix_sum_simplePim
.visible .entry _Z17perfix_sum_simplePim(
	.param .u64 .ptr .align 1 _Z17perfix_sum_simplePim_param_0,
	.param .u64 _Z17perfix_sum_simplePim_param_1
)
{
	.local .align 16 .b8 	__local_depot1[16];
	.reg .b64 	%SP;
	.reg .b64 	%SPL;
	.reg .pred 	%p<4>;
	.reg .b32 	%r<21>;
	.reg .b64 	%rd<16>;
	// demoted variable
	.shared .align 4 .b8 _ZZ17perfix_sum_simplePimE5cache[8];
	mov.u64 	%SPL, __local_depot1;
	cvta.local.u64 	%SP, %SPL;
	ld.param.u64 	%rd6, [_Z17perfix_sum_simplePim_param_0];
	ld.param.u64 	%rd7, [_Z17perfix_sum_simplePim_param_1];
	add.u64 	%rd8, %SP, 0;
	add.u64 	%rd9, %SPL, 0;
	mov.u32 	%r6, %ctaid.x;
	mov.u32 	%r7, %ntid.x;
	mov.u32 	%r1, %tid.x;
	mad.lo.s32 	%r8, %r6, %r7, %r1;
	cvt.u64.u32 	%rd1, %r8;
	st.local.v2.u64 	[%rd9], {%rd1, %rd7};
	mov.u64 	%rd10, $str;
	cvta.global.u64 	%rd11, %rd10;
	{ // callseq 0, 0
	.param .b64 param0;
	st.param.b64 	[param0], %rd11;
	.param .b64 param1;
	st.param.b64 	[param1], %rd8;
	.param .b32 retval0;
	call.uni (retval0), 
	vprintf, 
	(
	param0, 
	param1
	);
	ld.param.b32 	%r9, [retval0];
	} // callseq 0
	setp.le.u64 	%p1, %rd7, %rd1;
	@%p1 bra 	$L__BB1_5;
	cvta.to.global.u64 	%rd12, %rd6;
	shl.b64 	%rd13, %rd1, 2;
	add.s64 	%rd2, %rd12, %rd13;
	ld.global.u32 	%r20, [%rd2];
	shl.b32 	%r11, %r1, 2;
	mov.u32 	%r12, _ZZ17perfix_sum_simplePimE5cache;
	add.s32 	%r3, %r12, %r11;
	st.shared.u32 	[%r3], %r20;
	setp.eq.s32 	%p2, %r1, 0;
	@%p2 bra 	$L__BB1_4;
	cvt.u64.u32 	%rd3, %r1;
	mov.b64 	%rd15, 1;
$L__BB1_3:
	bar.sync 	0;
	cvt.u32.u64 	%r13, %rd15;
	sub.s32 	%r14, %r1, %r13;
	shl.b32 	%r15, %r14, 2;
	add.s32 	%r17, %r12, %r15;
	ld.shared.u32 	%r18, [%r17];
	ld.shared.u32 	%r19, [%r3];
	add.s32 	%r20, %r19, %r18;
	st.shared.u32 	[%r3], %r20;
	shl.b64 	%rd15, %rd15, 1;
	setp.le.u64 	%p3, %rd15, %rd3;
	@%p3 bra 	$L__BB1_3;
$L__BB1_4:
	st.global.u32 	[%rd2], %r20;
$L__BB1_5:
	ret;

}
	// .globl	_Z10perfix_sumPimm
.visible .entry _Z10perfix_sumPimm(
	.param .u64 .ptr .align 1 _Z10perfix_sumPimm_param_0,
	.param .u64 _Z10perfix_sumPimm_param_1,
	.param .u64 _Z10perfix_sumPimm_param_2
)
{
	.local .align 8 .b8 	__local_depot2[8];
	.reg .b64 	%SP;
	.reg .b64 	%SPL;
	.reg .pred 	%p<28>;
	.reg .b32 	%r<128>;
	.reg .b64 	%rd<141>;
	// demoted variable
	.shared .align 4 .b8 _ZZ10perfix_sumPimmE5cache[8];
	mov.u64 	%SPL, __local_depot2;
	ld.param.u64 	%rd73, [_Z10perfix_sumPimm_param_0];
	ld.param.u64 	%rd72, [_Z10perfix_sumPimm_param_1];
	ld.param.u64 	%rd74, [_Z10perfix_sumPimm_param_2];
	cvta.to.global.u64 	%rd1, %rd73;
	add.u64 	%rd2, %SPL, 0;
	mov.u32 	%r1, %tid.x;
	mov.u32 	%r3, %ctaid.x;
	mov.u32 	%r4, %ntid.x;
	mad.lo.s32 	%r5, %r3, %r4, %r1;
	cvt.u32.u64 	%r6, %rd72;
	mul.lo.s32 	%r7, %r5, %r6;
	cvt.s64.s32 	%rd3, %r7;
	setp.le.u64 	%p1, %rd74, %rd3;
	@%p1 bra 	$L__BB2_39;
	setp.eq.s64 	%p2, %rd72, 0;
	@%p2 bra 	$L__BB2_14;
	and.b64  	%rd4, %rd72, 15;
	setp.lt.u64 	%p3, %rd72, 16;
	mov.b64 	%rd120, 0;
	@%p3 bra 	$L__BB2_5;
	and.b64  	%rd120, %rd72, -16;
	shl.b64 	%rd77, %rd3, 2;
	add.s64 	%rd78, %rd77, %rd1;
	add.s64 	%rd117, %rd78, 32;
	add.s64 	%rd116, %rd2, 32;
	mov.u64 	%rd118, %rd120;
$L__BB2_4:
	.pragma "nounroll";
	ld.global.u32 	%r8, [%rd117+-32];
	ld.global.u32 	%r9, [%rd117+-28];
	st.local.v2.u32 	[%rd116+-32], {%r8, %r9};
	ld.global.u32 	%r10, [%rd117+-24];
	ld.global.u32 	%r11, [%rd117+-20];
	st.local.v2.u32 	[%rd116+-24], {%r10, %r11};
	ld.global.u32 	%r12, [%rd117+-16];
	ld.global.u32 	%r13, [%rd117+-12];
	st.local.v2.u32 	[%rd116+-16], {%r12, %r13};
	ld.global.u32 	%r14, [%rd117+-8];
	ld.global.u32 	%r15, [%rd117+-4];
	st.local.v2.u32 	[%rd116+-8], {%r14, %r15};
	ld.global.u32 	%r16, [%rd117];
	ld.global.u32 	%r17, [%rd117+4];
	st.local.v2.u32 	[%rd116], {%r16, %r17};
	ld.global.u32 	%r18, [%rd117+8];
	ld.global.u32 	%r19, [%rd117+12];
	st.local.v2.u32 	[%rd116+8], {%r18, %r19};
	ld.global.u32 	%r20, [%rd117+16];
	ld.global.u32 	%r21, [%rd117+20];
	st.local.v2.u32 	[%rd116+16], {%r20, %r21};
	ld.global.u32 	%r22, [%rd117+24];
	ld.global.u32 	%r23, [%rd117+28];
	st.local.v2.u32 	[%rd116+24], {%r22, %r23};
	add.s64 	%rd118, %rd118, -16;
	add.s64 	%rd117, %rd117, 64;
	add.s64 	%rd116, %rd116, 64;
	setp.ne.s64 	%p4, %rd118, 0;
	@%p4 bra 	$L__BB2_4;
$L__BB2_5:
	setp.eq.s64 	%p5, %rd4, 0;
	@%p5 bra 	$L__BB2_14;
	and.b64  	%rd15, %rd72, 7;
	setp.lt.u64 	%p6, %rd4, 8;
	@%p6 bra 	$L__BB2_8;
	add.s64 	%rd79, %rd120, %rd3;
	shl.b64 	%rd80, %rd79, 2;
	add.s64 	%rd81, %rd1, %rd80;
	ld.global.u32 	%r24, [%rd81];
	shl.b64 	%rd82, %rd120, 2;
	add.s64 	%rd83, %rd2, %rd82;
	st.local.u32 	[%rd83], %r24;
	ld.global.u32 	%r25, [%rd81+4];
	st.local.u32 	[%rd83+4], %r25;
	ld.global.u32 	%r26, [%rd81+8];
	st.local.u32 	[%rd83+8], %r26;
	ld.global.u32 	%r27, [%rd81+12];
	st.local.u32 	[%rd83+12], %r27;
	ld.global.u32 	%r28, [%rd81+16];
	st.local.u32 	[%rd83+16], %r28;
	ld.global.u32 	%r29, [%rd81+20];
	st.local.u32 	[%rd83+20], %r29;
	ld.global.u32 	%r30, [%rd81+24];
	st.local.u32 	[%rd83+24], %r30;
	ld.global.u32 	%r31, [%rd81+28];
	st.local.u32 	[%rd83+28], %r31;
	add.s64 	%rd120, %rd120, 8;
$L__BB2_8:
	setp.eq.s64 	%p7, %rd15, 0;
	@%p7 bra 	$L__BB2_14;
	and.b64  	%rd122, %rd72, 3;
	setp.lt.u64 	%p8, %rd15, 4;
	@%p8 bra 	$L__BB2_11;
	add.s64 	%rd84, %rd120, %rd3;
	shl.b64 	%rd85, %rd84, 2;
	add.s64 	%rd86, %rd1, %rd85;
	ld.global.u32 	%r32, [%rd86];
	shl.b64 	%rd87, %rd120, 2;
	add.s64 	%rd88, %rd2, %rd87;
	st.local.u32 	[%rd88], %r32;
	ld.global.u32 	%r33, [%rd86+4];
	st.local.u32 	[%rd88+4], %r33;
	ld.global.u32 	%r34, [%rd86+8];
	st.local.u32 	[%rd88+8], %r34;
	ld.global.u32 	%r35, [%rd86+12];
	st.local.u32 	[%rd88+12], %r35;
	add.s64 	%rd120, %rd120, 4;
$L__BB2_11:
	setp.eq.s64 	%p9, %rd122, 0;
	@%p9 bra 	$L__BB2_14;
	shl.b64 	%rd89, %rd120, 2;
	add.s64 	%rd124, %rd2, %rd89;
	add.s64 	%rd90, %rd120, %rd3;
	shl.b64 	%rd91, %rd90, 2;
	add.s64 	%rd123, %rd1, %rd91;
$L__BB2_13:
	.pragma "nounroll";
	ld.global.u32 	%r36, [%rd123];
	st.local.u32 	[%rd124], %r36;
	add.s64 	%rd124, %rd124, 4;
	add.s64 	%rd123, %rd123, 4;
	add.s64 	%rd122, %rd122, -1;
	setp.ne.s64 	%p10, %rd122, 0;
	@%p10 bra 	$L__BB2_13;
$L__BB2_14:
	setp.eq.s64 	%p11, %rd72, 0;
	shl.b64 	%rd92, %rd72, 2;
	add.s64 	%rd93, %rd2, %rd92;
	ld.local.u32 	%r37, [%rd93+-4];
	shl.b32 	%r38, %r1, 2;
	mov.u32 	%r39, _ZZ10perfix_sumPimmE5cache;
	add.s32 	%r40, %r39, %r38;
	st.shared.u32 	[%r40], %r37;
	bar.sync 	0;
	ld.shared.u32 	%r2, [%r40+-4];
	@%p11 bra 	$L__BB2_39;
	and.b64  	%rd29, %rd72, 15;
	setp.lt.u64 	%p12, %rd72, 16;
	mov.b64 	%rd125, 0;
	@%p12 bra 	$L__BB2_18;
	and.b64  	%rd125, %rd72, -16;
	add.s64 	%rd130, %rd2, 32;
	mov.u64 	%rd131, %rd125;
$L__BB2_17:
	.pragma "nounroll";
	ld.local.v2.u32 	{%r41, %r42}, [%rd130+-32];
	add.s32 	%r43, %r41, %r2;
	add.s32 	%r44, %r42, %r2;
	st.local.v2.u32 	[%rd130+-32], {%r43, %r44};
	ld.local.v2.u32 	{%r45, %r46}, [%rd130+-24];
	add.s32 	%r47, %r45, %r2;
	add.s32 	%r48, %r46, %r2;
	st.local.v2.u32 	[%rd130+-24], {%r47, %r48};
	ld.local.v2.u32 	{%r49, %r50}, [%rd130+-16];
	add.s32 	%r51, %r49, %r2;
	add.s32 	%r52, %r50, %r2;
	st.local.v2.u32 	[%rd130+-16], {%r51, %r52};
	ld.local.v2.u32 	{%r53, %r54}, [%rd130+-8];
	add.s32 	%r55, %r53, %r2;
	add.s32 	%r56, %r54, %r2;
	st.local.v2.u32 	[%rd130+-8], {%r55, %r56};
	ld.local.v2.u32 	{%r57, %r58}, [%rd130];
	add.s32 	%r59, %r57, %r2;
	add.s32 	%r60, %r58, %r2;
	st.local.v2.u32 	[%rd130], {%r59, %r60};
	ld.local.v2.u32 	{%r61, %r62}, [%rd130+8];
	add.s32 	%r63, %r61, %r2;
	add.s32 	%r64, %r62, %r2;
	st.local.v2.u32 	[%rd130+8], {%r63, %r64};
	ld.local.v2.u32 	{%r65, %r66}, [%rd130+16];
	add.s32 	%r67, %r65, %r2;
	add.s32 	%r68, %r66, %r2;
	st.local.v2.u32 	[%rd130+16], {%r67, %r68};
	ld.local.v2.u32 	{%r69, %r70}, [%rd130+24];
	add.s32 	%r71, %r69, %r2;
	add.s32 	%r72, %r70, %r2;
	st.local.v2.u32 	[%rd130+24], {%r71, %r72};
	add.s64 	%rd131, %rd131, -16;
	add.s64 	%rd130, %rd130, 64;
	setp.eq.s64 	%p13, %rd131, 0;
	@%p13 bra 	$L__BB2_18;
	bra.uni 	$L__BB2_17;
$L__BB2_18:
	setp.eq.s64 	%p14, %rd29, 0;
	@%p14 bra 	$L__BB2_27;
	and.b64  	%rd33, %rd72, 7;
	setp.lt.u64 	%p15, %rd29, 8;
	@%p15 bra 	$L__BB2_21;
	shl.b64 	%rd95, %rd125, 2;
	add.s64 	%rd96, %rd2, %rd95;
	ld.local.u32 	%r73, [%rd96];
	add.s32 	%r74, %r73, %r2;
	st.local.u32 	[%rd96], %r74;
	ld.local.u32 	%r75, [%rd96+4];
	add.s32 	%r76, %r75, %r2;
	st.local.u32 	[%rd96+4], %r76;
	ld.local.u32 	%r77, [%rd96+8];
	add.s32 	%r78, %r77, %r2;
	st.local.u32 	[%rd96+8], %r78;
	ld.local.u32 	%r79, [%rd96+12];
	add.s32 	%r80, %r79, %r2;
	st.local.u32 	[%rd96+12], %r80;
	ld.local.u32 	%r81, [%rd96+16];
	add.s32 	%r82, %r81, %r2;
	st.local.u32 	[%rd96+16], %r82;
	ld.local.u32 	%r83, [%rd96+20];
	add.s32 	%r84, %r83, %r2;
	st.local.u32 	[%rd96+20], %r84;
	ld.local.u32 	%r85, [%rd96+24];
	add.s32 	%r86, %r85, %r2;
	st.local.u32 	[%rd96+24], %r86;
	ld.local.u32 	%r87, [%rd96+28];
	add.s32 	%r88, %r87, %r2;
	st.local.u32 	[%rd96+28], %r88;
	add.s64 	%rd125, %rd125, 8;
$L__BB2_21:
	setp.eq.s64 	%p16, %rd33, 0;
	@%p16 bra 	$L__BB2_27;
	and.b64  	%rd128, %rd72, 3;
	setp.lt.u64 	%p17, %rd33, 4;
	@%p17 bra 	$L__BB2_24;
	shl.b64 	%rd97, %rd125, 2;
	add.s64 	%rd98, %rd2, %rd97;
	ld.local.u32 	%r89, [%rd98];
	add.s32 	%r90, %r89, %r2;
	st.local.u32 	[%rd98], %r90;
	ld.local.u32 	%r91, [%rd98+4];
	add.s32 	%r92, %r91, %r2;
	st.local.u32 	[%rd98+4], %r92;
	ld.local.u32 	%r93, [%rd98+8];
	add.s32 	%r94, %r93, %r2;
	st.local.u32 	[%rd98+8], %r94;
	ld.local.u32 	%r95, [%rd98+12];
	add.s32 	%r96, %r95, %r2;
	st.local.u32 	[%rd98+12], %r96;
	add.s64 	%rd125, %rd125, 4;
$L__BB2_24:
	setp.eq.s64 	%p18, %rd128, 0;
	@%p18 bra 	$L__BB2_27;
	shl.b64 	%rd99, %rd125, 2;
	add.s64 	%rd129, %rd2, %rd99;
$L__BB2_26:
	.pragma "nounroll";
	ld.local.u32 	%r97, [%rd129];
	add.s32 	%r98, %r97, %r2;
	st.local.u32 	[%rd129], %r98;
	add.s64 	%rd129, %rd129, 4;
	add.s64 	%rd128, %rd128, -1;
	setp.ne.s64 	%p19, %rd128, 0;
	@%p19 bra 	$L__BB2_26;
$L__BB2_27:
	setp.lt.u64 	%p20, %rd72, 16;
	mov.b64 	%rd135, 0;
	@%p20 bra 	$L__BB2_30;
	and.b64  	%rd135, %rd72, -16;
	add.s64 	%rd133, %rd2, 32;
	shl.b64 	%rd101, %rd3, 2;
	add.s64 	%rd102, %rd101, %rd1;
	add.s64 	%rd132, %rd102, 32;
	mov.u64 	%rd134, %rd135;
$L__BB2_29:
	.pragma "nounroll";
	ld.local.v2.u32 	{%r99, %r100}, [%rd133+-32];
	st.global.u32 	[%rd132+-32], %r99;
	st.global.u32 	[%rd132+-28], %r100;
	ld.local.v2.u32 	{%r101, %r102}, [%rd133+-24];
	st.global.u32 	[%rd132+-24], %r101;
	st.global.u32 	[%rd132+-20], %r102;
	ld.local.v2.u32 	{%r103, %r104}, [%rd133+-16];
	st.global.u32 	[%rd132+-16], %r103;
	st.global.u32 	[%rd132+-12], %r104;
	ld.local.v2.u32 	{%r105, %r106}, [%rd133+-8];
	st.global.u32 	[%rd132+-8], %r105;
	st.global.u32 	[%rd132+-4], %r106;
	ld.local.v2.u32 	{%r107, %r108}, [%rd133];
	st.global.u32 	[%rd132], %r107;
	st.global.u32 	[%rd132+4], %r108;
	ld.local.v2.u32 	{%r109, %r110}, [%rd133+8];
	st.global.u32 	[%rd132+8], %r109;
	st.global.u32 	[%rd132+12], %r110;
	ld.local.v2.u32 	{%r111, %r112}, [%rd133+16];
	st.global.u32 	[%rd132+16], %r111;
	st.global.u32 	[%rd132+20], %r112;
	ld.local.v2.u32 	{%r113, %r114}, [%rd133+24];
	st.global.u32 	[%rd132+24], %r113;
	st.global.u32 	[%rd132+28], %r114;
	add.s64 	%rd134, %rd134, -16;
	add.s64 	%rd133, %rd133, 64;
	add.s64 	%rd132, %rd132, 64;
	setp.ne.s64 	%p21, %rd134, 0;
	@%p21 bra 	$L__BB2_29;
$L__BB2_30:
	setp.eq.s64 	%p22, %rd29, 0;
	@%p22 bra 	$L__BB2_39;
	and.b64  	%rd58, %rd72, 7;
	setp.lt.u64 	%p23, %rd29, 8;
	@%p23 bra 	$L__BB2_33;
	shl.b64 	%rd103, %rd135, 2;
	add.s64 	%rd104, %rd2, %rd103;
	ld.local.u32 	%r115, [%rd104];
	add.s64 	%rd105, %rd135, %rd3;
	shl.b64 	%rd106, %rd105, 2;
	add.s64 	%rd107, %rd1, %rd106;
	st.global.u32 	[%rd107], %r115;
	ld.local.u32 	%r116, [%rd104+4];
	st.global.u32 	[%rd107+4], %r116;
	ld.local.u32 	%r117, [%rd104+8];
	st.global.u32 	[%rd107+8], %r117;
	ld.local.u32 	%r118, [%rd104+12];
	st.global.u32 	[%rd107+12], %r118;
	ld.local.u32 	%r119, [%rd104+16];
	st.global.u32 	[%rd107+16], %r119;
	ld.local.u32 	%r120, [%rd104+20];
	st.global.u32 	[%rd107+20], %r120;
	ld.local.u32 	%r121, [%rd104+24];
	st.global.u32 	[%rd107+24], %r121;
	ld.local.u32 	%r122, [%rd104+28];
	st.global.u32 	[%rd107+28], %r122;
	add.s64 	%rd135, %rd135, 8;
$L__BB2_33:
	setp.eq.s64 	%p24, %rd58, 0;
	@%p24 bra 	$L__BB2_39;
	and.b64  	%rd138, %rd72, 3;
	setp.lt.u64 	%p25, %rd58, 4;
	@%p25 bra 	$L__BB2_36;
	shl.b64 	%rd108, %rd135, 2;
	add.s64 	%rd109, %rd2, %rd108;
	ld.local.u32 	%r123, [%rd109];
	add.s64 	%rd110, %rd135, %rd3;
	shl.b64 	%rd111, %rd110, 2;
	add.s64 	%rd112, %rd1, %rd111;
	st.global.u32 	[%rd112], %r123;
	ld.local.u32 	%r124, [%rd109+4];
	st.global.u32 	[%rd112+4], %r124;
	ld.local.u32 	%r125, [%rd109+8];
	st.global.u32 	[%rd112+8], %r125;
	ld.local.u32 	%r126, [%rd109+12];
	st.global.u32 	[%rd112+12], %r126;
	add.s64 	%rd135, %rd135, 4;
$L__BB2_36:
	setp.eq.s64 	%p26, %rd138, 0;
	@%p26 bra 	$L__BB2_39;
	add.s64 	%rd113, %rd135, %rd3;
	shl.b64 	%rd114, %rd113, 2;
	add.s64 	%rd140, %rd1, %rd114;
	shl.b64 	%rd115, %rd135, 2;
	add.s64 	%rd139, %rd2, %rd115;
$L__BB2_38:
	.pragma "nounroll";
	ld.local.u32 	%r127, [%rd139];
	st.global.u32 	[%rd140], %r127;
	add.s64 	%rd140, %rd140, 4;
	add.s64 	%rd139, %rd139, 4;
	add.s64 	%rd138, %rd138, -1;
	setp.ne.s64 	%p27, %rd138, 0;
	@%p27 bra 	$L__BB2_38;
$L__BB2_39:
	ret;

}


// ===== COMPILED SASS (sm_100) =====

	.target	sm_100

	.elftype	@"ET_EXEC"


//--------------------- .note.nv.tkinfo           --------------------------
	.section	.note.nv.tkinfo,"",@"SHT_NOTE"
	.sectionflags	@"SHF_NOTE_NV_TKINFO"
	.tkinfo
        /*0018*/ 	.word	0x00000002
        /*0030*/ 	.string	""
        /*0030*/ 	.string	"ptxas"
        /*0030*/ 	.string	"Cuda compilation tools, release 13.0, V13.0.88"
        /*0030*/ 	.string	"Build cuda_13.0.r13.0/compiler.36424714_0"
        /*0030*/ 	.string	"-arch sm_100 -m 64 "



//--------------------- .note.nv.cuinfo           --------------------------
	.section	.note.nv.cuinfo,"",@"SHT_NOTE"
	.sectionflags	@"SHF_NOTE_NV_CUINFO"
        /*0018*/ 	.short	0x0002
        /*001a*/ 	.short	0x0064
        /*001c*/ 	.short	0x0082
	.zero		2


//--------------------- .nv.info                  --------------------------
	.section	.nv.info,"",@"SHT_CUDA_INFO"
	.align	4


	//----- nvinfo : EIATTR_REGCOUNT
	.align		4
        /*0000*/ 	.byte	0x04, 0x2f
        /*0002*/ 	.short	(.L_2 - .L_1)
	.align		4
.L_1:
        /*0004*/ 	.word	index@(_Z8fill_onePim)
        /*0008*/ 	.word	0x00000008


	//----- nvinfo : EIATTR_FRAME_SIZE
	.align		4
.L_2:
        /*000c*/ 	.byte	0x04, 0x11
        /*000e*/ 	.short	(.L_4 - .L_3)
	.align		4
.L_3:
        /*0010*/ 	.word	index@(_Z8fill_onePim)
        /*0014*/ 	.word	0x00000000


	//----- nvinfo : EIATTR_REGCOUNT
	.align		4
.L_4:
        /*0018*/ 	.byte	0x04, 0x2f
        /*001a*/ 	.short	(.L_6 - .L_5)
	.align		4
.L_5:
        /*001c*/ 	.word	index@(_Z17perfix_sum_simplePim)
        /*0020*/ 	.word	0x00000018


	//----- nvinfo : EIATTR_FRAME_SIZE
	.align		4
.L_6:
        /*0024*/ 	.byte	0x04, 0x11
        /*0026*/ 	.short	(.L_8 - .L_7)
	.align		4
.L_7:
        /*0028*/ 	.word	index@(_Z17perfix_sum_simplePim)
        /*002c*/ 	.word	0x00000010


	//----- nvinfo : EIATTR_REGCOUNT
	.align		4
.L_8:
        /*0030*/ 	.byte	0x04, 0x2f
        /*0032*/ 	.short	(.L_10 - .L_9)
	.align		4
.L_9:
        /*0034*/ 	.word	index@(_Z10perfix_sumPimm)
        /*0038*/ 	.word	0x00000020


	//----- nvinfo : EIATTR_FRAME_SIZE
	.align		4
.L_10:
        /*003c*/ 	.byte	0x04, 0x11
        /*003e*/ 	.short	(.L_12 - .L_11)
	.align		4
.L_11:
        /*0040*/ 	.word	index@(_Z10perfix_sumPimm)
        /*0044*/ 	.word	0x00000008


	//----- nvinfo : EIATTR_MIN_STACK_SIZE
	.align		4
.L_12:
        /*0048*/ 	.byte	0x04, 0x12
        /*004a*/ 	.short	(.L_14 - .L_13)
	.align		4
.L_13:
        /*004c*/ 	.word	index@(_Z10perfix_sumPimm)
        /*0050*/ 	.word	0x00000008


	//----- nvinfo : EIATTR_MIN_STACK_SIZE
	.align		4
.L_14:
        /*0054*/ 	.byte	0x04, 0x12
        /*0056*/ 	.short	(.L_16 - .L_15)
	.align		4
.L_15:
        /*0058*/ 	.word	index@(_Z17perfix_sum_simplePim)
        /*005c*/ 	.word	0x00000010


	//----- nvinfo : EIATTR_MIN_STACK_SIZE
	.align		4
.L_16:
        /*0060*/ 	.byte	0x04, 0x12
        /*0062*/ 	.short	(.L_18 - .L_17)
	.align		4
.L_17:
        /*0064*/ 	.word	index@(_Z8fill_onePim)
        /*0068*/ 	.word	0x00000000
.L_18:


//--------------------- .nv.compat                --------------------------
	.section	.nv.compat,"",@"SHT_CUDA_COMPAT_INFO"
	.align	4
        /*0000*/ 	.byte	0x02, 0x09, 0x00, 0x00, 0x02, 0x02, 0x01, 0x00, 0x02, 0x05, 0x05, 0x00, 0x03, 0x07, 0x01, 0x01
        /*0010*/ 	.byte	0x02, 0x03, 0x00, 0x00, 0x02, 0x06, 0x01, 0x00, 0x04, 0x0b, 0x08, 0x00, 0x09, 0x00, 0x00, 0x00
        /*0020*/ 	.byte	0x00, 0x00, 0x00, 0x00


//--------------------- .nv.info._Z10perfix_sumPimm --------------------------
	.section	.nv.info._Z10perfix_sumPimm,"",@"SHT_CUDA_INFO"
	.sectionflags	@""
	.align	4


	//----- nvinfo : EIATTR_CUDA_API_VERSION
	.align		4
        /*0000*/ 	.byte	0x04, 0x37
        /*0002*/ 	.short	(.L_20 - .L_19)
.L_19:
        /*0004*/ 	.word	0x00000082


	//----- nvinfo : EIATTR_KPARAM_INFO
	.align		4
.L_20:
        /*0008*/ 	.byte	0x04, 0x17
        /*000a*/ 	.short	(.L_22 - .L_21)
.L_21:
        /*000c*/ 	.word	0x00000000
        /*0010*/ 	.short	0x0002
        /*0012*/ 	.short	0x0010
        /*0014*/ 	.byte	0x00, 0xf0, 0x21, 0x00


	//----- nvinfo : EIATTR_KPARAM_INFO
	.align		4
.L_22:
        /*0018*/ 	.byte	0x04, 0x17
        /*001a*/ 	.short	(.L_24 - .L_23)
.L_23:
        /*001c*/ 	.word	0x00000000
        /*0020*/ 	.short	0x0001
        /*0022*/ 	.short	0x0008
        /*0024*/ 	.byte	0x00, 0xf0, 0x21, 0x00


	//----- nvinfo : EIATTR_KPARAM_INFO
	.align		4
.L_24:
        /*0028*/ 	.byte	0x04, 0x17
        /*002a*/ 	.short	(.L_26 - .L_25)
.L_25:
        /*002c*/ 	.word	0x00000000
        /*0030*/ 	.short	0x0000
        /*0032*/ 	.short	0x0000
        /*0034*/ 	.byte	0x00, 0xf5, 0x21, 0x00


	//----- nvinfo : EIATTR_SPARSE_MMA_MASK
	.align		4
.L_26:
        /*0038*/ 	.byte	0x03, 0x50
        /*003a*/ 	.short	0x0000


	//----- nvinfo : EIATTR_MAXREG_COUNT
	.align		4
        /*003c*/ 	.byte	0x03, 0x1b
        /*003e*/ 	.short	0x00ff


	//----- nvinfo : EIATTR_NUM_BARRIERS
	.align		4
        /*0040*/ 	.byte	0x02, 0x4c
        /*0042*/ 	.byte	0x01
	.zero		1


	//----- nvinfo : EIATTR_MERCURY_ISA_VERSION
	.align		4
        /*0044*/ 	.byte	0x03, 0x5f
        /*0046*/ 	.short	0x0101


	//----- nvinfo : EIATTR_VRC_CTA_INIT_COUNT
	.align		4
        /*0048*/ 	.byte	0x02, 0x4a
	.zero		1
	.zero		1


	//----- nvinfo : EIATTR_EXIT_INSTR_OFFSETS
	.align		4
        /*004c*/ 	.byte	0x04, 0x1c
        /*004e*/ 	.short	(.L_28 - .L_27)


	//   ....[0]....
.L_27:
        /*0050*/ 	.word	0x000000c0


	//   ....[1]....
        /*0054*/ 	.word	0x000008d0


	//   ....[2]....
        /*0058*/ 	.word	0x00001350


	//   ....[3]....
        /*005c*/ 	.word	0x00001500


	//   ....[4]....
        /*0060*/ 	.word	0x00001630


	//   ....[5]....
        /*0064*/ 	.word	0x00001780


	//----- nvinfo : EIATTR_CBANK_PARAM_SIZE
	.align		4
.L_28:
        /*0068*/ 	.byte	0x03, 0x19
        /*006a*/ 	.short	0x0018


	//----- nvinfo : EIATTR_PARAM_CBANK
	.align		4
        /*006c*/ 	.byte	0x04, 0x0a
        /*006e*/ 	.short	(.L_30 - .L_29)
	.align		4
.L_29:
        /*0070*/ 	.word	index@(.nv.constant0._Z10perfix_sumPimm)
        /*0074*/ 	.short	0x0380
        /*0076*/ 	.short	0x0018


	//----- nvinfo : EIATTR_SW_WAR
	.align		4
.L_30:
        /*0078*/ 	.byte	0x04, 0x36
        /*007a*/ 	.short	(.L_32 - .L_31)
.L_31:
        /*007c*/ 	.word	0x00000008
.L_32:


//--------------------- .nv.info._Z17perfix_sum_simplePim --------------------------
	.section	.nv.info._Z17perfix_sum_simplePim,"",@"SHT_CUDA_INFO"
	.sectionflags	@""
	.align	4


	//----- nvinfo : EIATTR_CUDA_API_VERSION
	.align		4
        /*0000*/ 	.byte	0x04, 0x37
        /*0002*/ 	.short	(.L_34 - .L_33)
.L_33:
        /*0004*/ 	.word	0x00000082


	//----- nvinfo : EIATTR_KPARAM_INFO
	.align		4
.L_34:
        /*0008*/ 	.byte	0x04, 0x17
        /*000a*/ 	.short	(.L_36 - .L_35)
.L_35:
        /*000c*/ 	.word	0x00000000
        /*0010*/ 	.short	0x0001
        /*0012*/ 	.short	0x0008
        /*0014*/ 	.byte	0x00, 0xf0, 0x21, 0x00


	//----- nvinfo : EIATTR_KPARAM_INFO
	.align		4
.L_36:
        /*0018*/ 	.byte	0x04, 0x17
        /*001a*/ 	.short	(.L_38 - .L_37)
.L_37:
        /*001c*/ 	.word	0x00000000
        /*0020*/ 	.short	0x0000
        /*0022*/ 	.short	0x0000
        /*0024*/ 	.byte	0x00, 0xf5, 0x21, 0x00


	//----- nvinfo : EIATTR_SPARSE_MMA_MASK
	.align		4
.L_38:
        /*0028*/ 	.byte	0x03, 0x50
        /*002a*/ 	.short	0x0000


	//----- nvinfo : EIATTR_MAXREG_COUNT
	.align		4
        /*002c*/ 	.byte	0x03, 0x1b
        /*002e*/ 	.short	0x00ff


	//----- nvinfo : EIATTR_NUM_BARRIERS
	.align		4
        /*0030*/ 	.byte	0x02, 0x4c
        /*0032*/ 	.byte	0x01
	.zero		1


	//----- nvinfo : EIATTR_EXTERNS
	.align		4
        /*0034*/ 	.byte	0x04, 0x0f
        /*0036*/ 	.short	(.L_40 - .L_39)


	//   ....[0]....
	.align		4
.L_39:
        /*0038*/ 	.word	index@(vprintf)


	//----- nvinfo : EIATTR_MERCURY_ISA_VERSION
	.align		4
.L_40:
        /*003c*/ 	.byte	0x03, 0x5f
        /*003e*/ 	.short	0x0101


	//----- nvinfo : EIATTR_VRC_CTA_INIT_COUNT
	.align		4
        /*0040*/ 	.byte	0x02, 0x4a
	.zero		1
	.zero		1


	//----- nvinfo : EIATTR_SYSCALL_OFFSETS
	.align		4
        /*0044*/ 	.byte	0x04, 0x46
        /*0046*/ 	.short	(.L_42 - .L_41)


	//   ....[0]....
.L_41:
        /*0048*/ 	.word	0x00000140


	//----- nvinfo : EIATTR_EXIT_INSTR_OFFSETS
	.align		4
.L_42:
        /*004c*/ 	.byte	0x04, 0x1c
        /*004e*/ 	.short	(.L_44 - .L_43)


	//   ....[0]....
.L_43:
        /*0050*/ 	.word	0x00000180


	//   ....[1]....
        /*0054*/ 	.word	0x00000390


	//----- nvinfo : EIATTR_CRS_STACK_SIZE
	.align		4
.L_44:
        /*0058*/ 	.byte	0x04, 0x1e
        /*005a*/ 	.short	(.L_46 - .L_45)
.L_45:
        /*005c*/ 	.word	0x00000000


	//----- nvinfo : EIATTR_CBANK_PARAM_SIZE
	.align		4
.L_46:
        /*0060*/ 	.byte	0x03, 0x19
        /*0062*/ 	.short	0x0010


	//----- nvinfo : EIATTR_PARAM_CBANK
	.align		4
        /*0064*/ 	.byte	0x04, 0x0a
        /*0066*/ 	.short	(.L_48 - .L_47)
	.align		4
.L_47:
        /*0068*/ 	.word	index@(.nv.constant0._Z17perfix_sum_simplePim)
        /*006c*/ 	.short	0x0380
        /*006e*/ 	.short	0x0010


	//----- nvinfo : EIATTR_SW_WAR
	.align		4
.L_48:
        /*0070*/ 	.byte	0x04, 0x36
        /*0072*/ 	.short	(.L_50 - .L_49)
.L_49:
        /*0074*/ 	.word	0x00000008
.L_50:


//--------------------- .nv.info._Z8fill_onePim   --------------------------
	.section	.nv.info._Z8fill_onePim,"",@"SHT_CUDA_INFO"
	.sectionflags	@""
	.align	4


	//----- nvinfo : EIATTR_CUDA_API_VERSION
	.align		4
        /*0000*/ 	.byte	0x04, 0x37
        /*0002*/ 	.short	(.L_52 - .L_51)
.L_51:
        /*0004*/ 	.word	0x00000082


	//----- nvinfo : EIATTR_KPARAM_INFO
	.align		4
.L_52:
        /*0008*/ 	.byte	0x04, 0x17
        /*000a*/ 	.short	(.L_54 - .L_53)
.L_53:
        /*000c*/ 	.word	0x00000000
        /*0010*/ 	.short	0x0001
        /*0012*/ 	.short	0x0008
        /*0014*/ 	.byte	0x00, 0xf0, 0x21, 0x00


	//----- nvinfo : EIATTR_KPARAM_INFO
	.align		4
.L_54:
        /*0018*/ 	.byte	0x04, 0x17
        /*001a*/ 	.short	(.L_56 - .L_55)
.L_55:
        /*001c*/ 	.word	0x00000000
        /*0020*/ 	.short	0x0000
        /*0022*/ 	.short	0x0000
        /*0024*/ 	.byte	0x00, 0xf5, 0x21, 0x00


	//----- nvinfo : EIATTR_SPARSE_MMA_MASK
	.align		4
.L_56:
        /*0028*/ 	.byte	0x03, 0x50
        /*002a*/ 	.short	0x0000


	//----- nvinfo : EIATTR_MAXREG_COUNT
	.align		4
        /*002c*/ 	.byte	0x03, 0x1b
        /*002e*/ 	.short	0x00ff


	//----- nvinfo : EIATTR_MERCURY_ISA_VERSION
	.align		4
        /*0030*/ 	.byte	0x03, 0x5f
        /*0032*/ 	.short	0x0101


	//----- nvinfo : EIATTR_VRC_CTA_INIT_COUNT
	.align		4
        /*0034*/ 	.byte	0x02, 0x4a
	.zero		1
	.zero		1


	//----- nvinfo : EIATTR_EXIT_INSTR_OFFSETS
	.align		4
        /*0038*/ 	.byte	0x04, 0x1c
        /*003a*/ 	.short	(.L_58 - .L_57)


	//   ....[0]....
.L_57:
        /*003c*/ 	.word	0x00000080


	//   ....[1]....
        /*0040*/ 	.word	0x000000f0


	//----- nvinfo : EIATTR_CBANK_PARAM_SIZE
	.align		4
.L_58:
        /*0044*/ 	.byte	0x03, 0x19
        /*0046*/ 	.short	0x0010


	//----- nvinfo : EIATTR_PARAM_CBANK
	.align		4
        /*0048*/ 	.byte	0x04, 0x0a
        /*004a*/ 	.short	(.L_60 - .L_59)
	.align		4
.L_59:
        /*004c*/ 	.word	index@(.nv.constant0._Z8fill_onePim)
        /*0050*/ 	.short	0x0380
        /*0052*/ 	.short	0x0010


	//----- nvinfo : EIATTR_SW_WAR
	.align		4
.L_60:
        /*0054*/ 	.byte	0x04, 0x36
        /*0056*/ 	.short	(.L_62 - .L_61)
.L_61:
        /*0058*/ 	.word	0x00000008
.L_62:


//--------------------- .nv.callgraph             --------------------------
	.section	.nv.callgraph,"",@"SHT_CUDA_CALLGRAPH"
	.align	4
	.sectionentsize	8
	.align		4
        /*0000*/ 	.word	0x00000000
	.align		4
        /*0004*/ 	.word	0xffffffff
	.align		4
        /*0008*/ 	.word	index@(_Z17perfix_sum_simplePim)
	.align		4
        /*000c*/ 	.word	index@(vprintf)
	.align		4
        /*0010*/ 	.word	0x00000000
	.align		4
        /*0014*/ 	.word	0xfffffffe
	.align		4
        /*0018*/ 	.word	0x00000000
	.align		4
        /*001c*/ 	.word	0xfffffffd
	.align		4
        /*0020*/ 	.word	0x00000000
	.align		4
        /*0024*/ 	.word	0xfffffffc


//--------------------- .nv.constant4             --------------------------
	.section	.nv.constant4,"a",@progbits
	.align	8
	.align		8
.nv.constant4:
        /*0000*/ 	.dword	$str
	.align		8
        /*0008*/ 	.dword	vprintf


//--------------------- .text._Z10perfix_sumPimm  --------------------------
	.section	.text._Z10perfix_sumPimm,"ax",@progbits
	.align	128
        .global         _Z10perfix_sumPimm
        .type           _Z10perfix_sumPimm,@function
        .size           _Z10perfix_sumPimm,(.L_x_20 - _Z10perfix_sumPimm)
        .other          _Z10perfix_sumPimm,@"STO_CUDA_ENTRY STV_DEFAULT"
_Z10perfix_sumPimm:
.text._Z10perfix_sumPimm:
[----:B------:R-:W0:Y:S01]  /*0000*/  LDC R1, c[0x0][0x37c] ;  /* 0x0000df00ff017b82 */ /* 0x000e220000000800 */
[----:B------:R-:W1:Y:S07]  /*0010*/  S2R R3, SR_TID.X ;  /* 0x0000000000037919 */ /* 0x000e6e0000002100 */
[----:B------:R-:W1:Y:S01]  /*0020*/  S2UR UR4, SR_CTAID.X ;  /* 0x00000000000479c3 */ /* 0x000e620000002500 */
[----:B------:R-:W2:Y:S01]  /*0030*/  LDCU.64 UR6, c[0x0][0x390] ;  /* 0x00007200ff0677ac */ /* 0x000ea20008000a00 */
[----:B0-----:R-:W-:-:S06]  /*0040*/  VIADD R1, R1, 0xfffffff8 ;  /* 0xfffffff801017836 */ /* 0x001fcc0000000000 */
[----:B------:R-:W1:Y:S08]  /*0050*/  LDC R0, c[0x0][0x360] ;  /* 0x0000d800ff007b82 */ /* 0x000e700000000800 */
[----:B------:R-:W0:Y:S01]  /*0060*/  LDC R6, c[0x0][0x388] ;  /* 0x0000e200ff067b82 */ /* 0x000e220000000800 */
[----:B-1----:R-:W-:-:S04]  /*0070*/  IMAD R25, R0, UR4, R3 ;  /* 0x0000000400197c24 */ /* 0x002fc8000f8e0203 */
[----:B0-----:R-:W-:-:S05]  /*0080*/  IMAD R25, R25, R6, RZ ;  /* 0x0000000619197224 */ /* 0x001fca00078e02ff */
[----:B--2---:R-:W-:Y:S02]  /*0090*/  ISETP.GE.U32.AND P0, PT, R25, UR6, PT ;  /* 0x0000000619007c0c */ /* 0x004fe4000bf06070 */
[----:B------:R-:W-:-:S04]  /*00a0*/  SHF.R.S32.HI R2, RZ, 0x1f, R25 ;  /* 0x0000001fff027819 */ /* 0x000fc80000011419 */
[----:B------:R-:W-:-:S13]  /*00b0*/  ISETP.GE.U32.AND.EX P0, PT, R2, UR7, PT, P0 ;  /* 0x0000000702007c0c */ /* 0x000fda000bf06100 */
[----:B------:R-:W-:Y:S05]  /*00c0*/  @P0 EXIT ;  /* 0x000000000000094d */ /* 0x000fea0003800000 */
[----:B------:R-:W0:Y:S01]  /*00d0*/  LDC R26, c[0x0][0x38c] ;  /* 0x0000e300ff1a7b82 */ /* 0x000e220000000800 */
[----:B------:R-:W-:Y:S01]  /*00e0*/  ISETP.NE.U32.AND P0, PT, R6, RZ, PT ;  /* 0x000000ff0600720c */ /* 0x000fe20003f05070 */
[----:B------:R-:W1:Y:S03]  /*00f0*/  LDCU.64 UR6, c[0x0][0x358] ;  /* 0x00006b00ff0677ac */ /* 0x000e660008000a00 */
[----:B0-----:R-:W-:-:S13]  /*0100*/  ISETP.NE.AND.EX P0, PT, R26, RZ, PT, P0 ;  /* 0x000000ff1a00720c */ /* 0x001fda0003f05300 */
[----:B-1----:R-:W-:Y:S05]  /*0110*/  @!P0 BRA `(.L_x_0) ;  /* 0x0000000400cc8947 */ /* 0x002fea0003800000 */
[C---:B------:R-:W-:Y:S01]  /*0120*/  ISETP.GE.U32.AND P2, PT, R6.reuse, 0x10, PT ;  /* 0x000000100600780c */ /* 0x040fe20003f46070 */
[----:B------:R-:W-:Y:S01]  /*0130*/  IMAD.MOV.U32 R0, RZ, RZ, RZ ;  /* 0x000000ffff007224 */ /* 0x000fe200078e00ff */
[----:B------:R-:W-:Y:S01]  /*0140*/  LOP3.LUT R27, R6, 0xf, RZ, 0xc0, !PT ;  /* 0x0000000f061b7812 */ /* 0x000fe200078ec0ff */
[----:B------:R-:W-:Y:S01]  /*0150*/  IMAD.MOV.U32 R7, RZ, RZ, RZ ;  /* 0x000000ffff077224 */ /* 0x000fe200078e00ff */
[----:B------:R-:W-:Y:S02]  /*0160*/  ISETP.GE.U32.AND.EX P2, PT, R26, RZ, PT, P2 ;  /* 0x000000ff1a00720c */ /* 0x000fe40003f46120 */
[----:B------:R-:W-:-:S04]  /*0170*/  ISETP.NE.U32.AND P1, PT, R27, RZ, PT ;  /* 0x000000ff1b00720c */ /* 0x000fc80003f25070 */
[----:B------:R-:W-:-:S07]  /*0180*/  ISETP.NE.AND.EX P1, PT, RZ, RZ, PT, P1 ;  /* 0x000000ffff00720c */ /* 0x000fce0003f25310 */
[----:B------:R-:W-:Y:S06]  /*0190*/  @!P2 BRA `(.L_x_1) ;  /* 0x0000000000a8a947 */ /* 0x000fec0003800000 */
[----:B------:R-:W0:Y:S01]  /*01a0*/  LDCU.64 UR4, c[0x0][0x380] ;  /* 0x00007000ff0477ac */ /* 0x000e220008000a00 */
[----:B------:R-:W1:Y:S01]  /*01b0*/  LDC R7, c[0x0][0x38c] ;  /* 0x0000e300ff077b82 */ /* 0x000e620000000800 */
[----:B------:R-:W-:Y:S01]  /*01c0*/  LOP3.LUT R0, R6, 0xfffffff0, RZ, 0xc0, !PT ;  /* 0xfffffff006007812 */ /* 0x000fe200078ec0ff */
[----:B------:R-:W-:-:S04]  /*01d0*/  VIADD R22, R1, 0x20 ;  /* 0x0000002001167836 */ /* 0x000fc80000000000 */
[----:B------:R-:W-:Y:S01]  /*01e0*/  IMAD.MOV.U32 R23, RZ, RZ, R0 ;  /* 0x000000ffff177224 */ /* 0x000fe200078e0000 */
[----:B0-----:R-:W-:-:S04]  /*01f0*/  LEA R4, P2, R25, UR4, 0x2 ;  /* 0x0000000419047c11 */ /* 0x001fc8000f8410ff */
[----:B------:R-:W-:Y:S02]  /*0200*/  IADD3 R4, P3, PT, R4, 0x20, RZ ;  /* 0x0000002004047810 */ /* 0x000fe40007f7e0ff */
[----:B------:R-:W-:Y:S01]  /*0210*/  LEA.HI.X R5, R25, UR5, R2, 0x2, P2 ;  /* 0x0000000519057c11 */ /* 0x000fe200090f1402 */
[----:B-1----:R-:W-:-:S04]  /*0220*/  IMAD.MOV.U32 R24, RZ, RZ, R7 ;  /* 0x000000ffff187224 */ /* 0x002fc800078e0007 */
[----:B------:R-:W-:-:S07]  /*0230*/  IMAD.X R5, RZ, RZ, R5, P3 ;  /* 0x000000ffff057224 */ /* 0x000fce00018e0605 */
.L_x_2:
[----:B------:R-:W2:Y:S04]  /*0240*/  LDG.E R18, desc[UR6][R4.64+-0x20] ;  /* 0xffffe00604127981 */ /* 0x000ea8000c1e1900 */
[----:B------:R-:W2:Y:S04]  /*0250*/  LDG.E R19, desc[UR6][R4.64+-0x1c] ;  /* 0xffffe40604137981 */ /* 0x000ea8000c1e1900 */
[----:B------:R-:W3:Y:S04]  /*0260*/  LDG.E R20, desc[UR6][R4.64+-0x18] ;  /* 0xffffe80604147981 */ /* 0x000ee8000c1e1900 */
[----:B------:R-:W3:Y:S04]  /*0270*/  LDG.E R21, desc[UR6][R4.64+-0x14] ;  /* 0xffffec0604157981 */ /* 0x000ee8000c1e1900 */
[----:B------:R-:W4:Y:S04]  /*0280*/  LDG.E R8, desc[UR6][R4.64+-0x10] ;  /* 0xfffff00604087981 */ /* 0x000f28000c1e1900 */
[----:B------:R-:W4:Y:S04]  /*0290*/  LDG.E R9, desc[UR6][R4.64+-0xc] ;  /* 0xfffff40604097981 */ /* 0x000f28000c1e1900 */
[----:B------:R-:W5:Y:S04]  /*02a0*/  LDG.E R10, desc[UR6][R4.64+-0x8] ;  /* 0xfffff806040a7981 */ /* 0x000f68000c1e1900 */
[----:B------:R-:W5:Y:S04]  /*02b0*/  LDG.E R11, desc[UR6][R4.64+-0x4] ;  /* 0xfffffc06040b7981 */ /* 0x000f68000c1e1900 */
[----:B------:R-:W5:Y:S04]  /*02c0*/  LDG.E R12, desc[UR6][R4.64] ;  /* 0x00000006040c7981 */ /* 0x000f68000c1e1900 */
[----:B------:R-:W5:Y:S04]  /*02d0*/  LDG.E R13, desc[UR6][R4.64+0x4] ;  /* 0x00000406040d7981 */ /* 0x000f68000c1e1900 */
[----:B------:R-:W5:Y:S04]  /*02e0*/  LDG.E R14, desc[UR6][R4.64+0x8] ;  /* 0x00000806040e7981 */ /* 0x000f68000c1e1900 */
[----:B------:R-:W5:Y:S04]  /*02f0*/  LDG.E R15, desc[UR6][R4.64+0xc] ;  /* 0x00000c06040f7981 */ /* 0x000f68000c1e1900 */
[----:B------:R-:W5:Y:S04]  /*0300*/  LDG.E R16, desc[UR6][R4.64+0x10] ;  /* 0x0000100604107981 */ /* 0x000f68000c1e1900 */
[----:B------:R-:W5:Y:S04]  /*0310*/  LDG.E R17, desc[UR6][R4.64+0x14] ;  /* 0x0000140604117981 */ /* 0x000f68000c1e1900 */
[----:B--2---:R0:W-:Y:S04]  /*0320*/  STL.64 [R22+-0x20], R18 ;  /* 0xffffe01216007387 */ /* 0x0041e80000100a00 */
[----:B0-----:R-:W2:Y:S04]  /*0330*/  LDG.E R18, desc[UR6][R4.64+0x18] ;  /* 0x0000180604127981 */ /* 0x001ea8000c1e1900 */
[----:B------:R0:W2:Y:S01]  /*0340*/  LDG.E R19, desc[UR6][R4.64+0x1c] ;  /* 0x00001c0604137981 */ /* 0x0000a2000c1e1900 */
[----:B------:R-:W-:-:S04]  /*0350*/  IADD3 R23, P2, PT, R23, -0x10, RZ ;  /* 0xfffffff017177810 */ /* 0x000fc80007f5e0ff */
[----:B------:R-:W-:Y:S02]  /*0360*/  IADD3.X R24, PT, PT, R24, -0x1, RZ, P2, !PT ;  /* 0xffffffff18187810 */ /* 0x000fe400017fe4ff */
[----:B------:R-:W-:-:S04]  /*0370*/  ISETP.NE.U32.AND P2, PT, R23, RZ, PT ;  /* 0x000000ff1700720c */ /* 0x000fc80003f45070 */
[----:B------:R-:W-:Y:S02]  /*0380*/  ISETP.NE.AND.EX P2, PT, R24, RZ, PT, P2 ;  /* 0x000000ff1800720c */ /* 0x000fe40003f45320 */
[----:B0-----:R-:W-:Y:S01]  /*0390*/  IADD3 R4, P3, PT, R4, 0x40, RZ ;  /* 0x0000004004047810 */ /* 0x001fe20007f7e0ff */
[----:B---3--:R-:W-:Y:S04]  /*03a0*/  STL.64 [R22+-0x18], R20 ;  /* 0xffffe81416007387 */ /* 0x008fe80000100a00 */
[----:B----4-:R-:W-:Y:S01]  /*03b0*/  STL.64 [R22+-0x10], R8 ;  /* 0xfffff00816007387 */ /* 0x010fe20000100a00 */
[----:B------:R-:W-:-:S03]  /*03c0*/  IMAD.X R5, RZ, RZ, R5, P3 ;  /* 0x000000ffff057224 */ /* 0x000fc600018e0605 */
[----:B-----5:R-:W-:Y:S04]  /*03d0*/  STL.64 [R22+-0x8], R10 ;  /* 0xfffff80a16007387 */ /* 0x020fe80000100a00 */
[----:B------:R-:W-:Y:S04]  /*03e0*/  STL.64 [R22], R12 ;  /* 0x0000000c16007387 */ /* 0x000fe80000100a00 */
[----:B------:R-:W-:Y:S04]  /*03f0*/  STL.64 [R22+0x8], R14 ;  /* 0x0000080e16007387 */ /* 0x000fe80000100a00 */
[----:B------:R-:W-:Y:S04]  /*0400*/  STL.64 [R22+0x10], R16 ;  /* 0x0000101016007387 */ /* 0x000fe80000100a00 */
[----:B--2---:R0:W-:Y:S02]  /*0410*/  STL.64 [R22+0x18], R18 ;  /* 0x0000181216007387 */ /* 0x0041e40000100a00 */
[----:B0-----:R-:W-:Y:S01]  /*0420*/  VIADD R22, R22, 0x40 ;  /* 0x0000004016167836 */ /* 0x001fe20000000000 */
[----:B------:R-:W-:Y:S06]  /*0430*/  @P2 BRA `(.L_x_2) ;  /* 0xfffffffc00802947 */ /* 0x000fec000383ffff */
.L_x_1:
[----:B------:R-:W-:Y:S05]  /*0440*/  @!P1 BRA `(.L_x_0) ;  /* 0x0000000400009947 */ /* 0x000fea0003800000 */
[----:B------:R-:W-:Y:S02]  /*0450*/  ISETP.GE.U32.AND P2, PT, R27, 0x8, PT ;  /* 0x000000081b00780c */ /* 0x000fe40003f46070 */
[----:B------:R-:W-:Y:S02]  /*0460*/  LOP3.LUT R17, R6, 0x7, RZ, 0xc0, !PT ;  /* 0x0000000706117812 */ /* 0x000fe400078ec0ff */
[----:B------:R-:W-:Y:S02]  /*0470*/  ISETP.GE.U32.AND.EX P2, PT, RZ, RZ, PT, P2 ;  /* 0x000000ffff00720c */ /* 0x000fe40003f46120 */
[----:B------:R-:W-:-:S04]  /*0480*/  ISETP.NE.U32.AND P1, PT, R17, RZ, PT ;  /* 0x000000ff1100720c */ /* 0x000fc80003f25070 */
[----:B------:R-:W-:-:S07]  /*0490*/  ISETP.NE.AND.EX P1, PT, RZ, RZ, PT, P1 ;  /* 0x000000ffff00720c */ /* 0x000fce0003f25310 */
[----:B------:R-:W-:Y:S06]  /*04a0*/  @!P2 BRA `(.L_x_3) ;  /* 0x000000000050a947 */ /* 0x000fec0003800000 */
[----:B------:R-:W0:Y:S01]  /*04b0*/  LDCU.64 UR4, c[0x0][0x380] ;  /* 0x00007000ff0477ac */ /* 0x000e220008000a00 */
[----:B------:R-:W-:-:S05]  /*04c0*/  IADD3 R5, P2, PT, R25, R0, RZ ;  /* 0x0000000019057210 */ /* 0x000fca0007f5e0ff */
[----:B------:R-:W-:Y:S01]  /*04d0*/  IMAD.X R8, R2, 0x1, R7, P2 ;  /* 0x0000000102087824 */ /* 0x000fe200010e0607 */
[----:B0-----:R-:W-:-:S04]  /*04e0*/  LEA R4, P2, R5, UR4, 0x2 ;  /* 0x0000000405047c11 */ /* 0x001fc8000f8410ff */
[----:B------:R-:W-:-:S05]  /*04f0*/  LEA.HI.X R5, R5, UR5, R8, 0x2, P2 ;  /* 0x0000000505057c11 */ /* 0x000fca00090f1408 */
[----:B------:R-:W2:Y:S04]  /*0500*/  LDG.E R8, desc[UR6][R4.64] ;  /* 0x0000000604087981 */ /* 0x000ea8000c1e1900 */
[----:B------:R-:W2:Y:S04]  /*0510*/  LDG.E R9, desc[UR6][R4.64+0x4] ;  /* 0x0000040604097981 */ /* 0x000ea8000c1e1900 */
[----:B------:R-:W3:Y:S04]  /*0520*/  LDG.E R10, desc[UR6][R4.64+0x8] ;  /* 0x00000806040a7981 */ /* 0x000ee8000c1e1900 */
[----:B------:R-:W3:Y:S04]  /*0530*/  LDG.E R11, desc[UR6][R4.64+0xc] ;  /* 0x00000c06040b7981 */ /* 0x000ee8000c1e1900 */
[----:B------:R-:W4:Y:S04]  /*0540*/  LDG.E R12, desc[UR6][R4.64+0x10] ;  /* 0x00001006040c7981 */ /* 0x000f28000c1e1900 */
[----:B------:R-:W4:Y:S04]  /*0550*/  LDG.E R13, desc[UR6][R4.64+0x14] ;  /* 0x00001406040d7981 */ /* 0x000f28000c1e1900 */
[----:B------:R-:W5:Y:S04]  /*0560*/  LDG.E R14, desc[UR6][R4.64+0x18] ;  /* 0x00001806040e7981 */ /* 0x000f68000c1e1900 */
[----:B------:R-:W5:Y:S01]  /*0570*/  LDG.E R15, desc[UR6][R4.64+0x1c] ;  /* 0x00001c06040f7981 */ /* 0x000f62000c1e1900 */
[C---:B------:R-:W-:Y:S01]  /*0580*/  IMAD.U32 R16, R0.reuse, 0x4, R1 ;  /* 0x0000000400107824 */ /* 0x040fe200078e0001 */
[----:B------:R-:W-:-:S05]  /*0590*/  IADD3 R0, P2, PT, R0, 0x8, RZ ;  /* 0x0000000800007810 */ /* 0x000fca0007f5e0ff */
[----:B------:R-:W-:Y:S01]  /*05a0*/  IMAD.X R7, RZ, RZ, R7, P2 ;  /* 0x000000ffff077224 */ /* 0x000fe200010e0607 */
[----:B--2---:R0:W-:Y:S04]  /*05b0*/  STL.64 [R16], R8 ;  /* 0x0000000810007387 */ /* 0x0041e80000100a00 */
[----:B---3--:R0:W-:Y:S04]  /*05c0*/  STL.64 [R16+0x8], R10 ;  /* 0x0000080a10007387 */ /* 0x0081e80000100a00 */
[----:B----4-:R0:W-:Y:S04]  /*05d0*/  STL.64 [R16+0x10], R12 ;  /* 0x0000100c10007387 */ /* 0x0101e80000100a00 */
[----:B-----5:R0:W-:Y:S02]  /*05e0*/  STL.64 [R16+0x18], R14 ;  /* 0x0000180e10007387 */ /* 0x0201e40000100a00 */
.L_x_3:
[----:B------:R-:W-:Y:S05]  /*05f0*/  @!P1 BRA `(.L_x_0) ;  /* 0x0000000000949947 */ /* 0x000fea0003800000 */
[----:B------:R-:W-:-:S04]  /*0600*/  ISETP.GE.U32.AND P1, PT, R17, 0x4, PT ;  /* 0x000000041100780c */ /* 0x000fc80003f26070 */
[----:B------:R-:W-:-:S13]  /*0610*/  ISETP.GE.U32.AND.EX P1, PT, RZ, RZ, PT, P1 ;  /* 0x000000ffff00720c */ /* 0x000fda0003f26110 */
[----:B0-----:R-:W0:Y:S01]  /*0620*/  @P1 LDC.64 R10, c[0x0][0x380] ;  /* 0x0000e000ff0a1b82 */ /* 0x001e220000000a00 */
[----:B------:R-:W-:-:S05]  /*0630*/  @P1 IADD3 R5, P2, PT, R25, R0, RZ ;  /* 0x0000000019051210 */ /* 0x000fca0007f5e0ff */
[----:B------:R-:W-:Y:S01]  /*0640*/  @P1 IMAD.X R8, R2, 0x1, R7, P2 ;  /* 0x0000000102081824 */ /* 0x000fe200010e0607 */
[----:B0-----:R-:W-:-:S04]  /*0650*/  @P1 LEA R4, P2, R5, R10, 0x2 ;  /* 0x0000000a05041211 */ /* 0x001fc800078410ff */
[----:B------:R-:W-:-:S05]  /*0660*/  @P1 LEA.HI.X R5, R5, R11, R8, 0x2, P2 ;  /* 0x0000000b05051211 */ /* 0x000fca00010f1408 */
[----:B------:R-:W2:Y:S04]  /*0670*/  @P1 LDG.E R12, desc[UR6][R4.64] ;  /* 0x00000006040c1981 */ /* 0x000ea8000c1e1900 */
[----:B------:R-:W2:Y:S04]  /*0680*/  @P1 LDG.E R13, desc[UR6][R4.64+0x4] ;  /* 0x00000406040d1981 */ /* 0x000ea8000c1e1900 */
[----:B------:R-:W3:Y:S04]  /*0690*/  @P1 LDG.E R14, desc[UR6][R4.64+0x8] ;  /* 0x00000806040e1981 */ /* 0x000ee8000c1e1900 */
[----:B------:R-:W3:Y:S01]  /*06a0*/  @P1 LDG.E R15, desc[UR6][R4.64+0xc] ;  /* 0x00000c06040f1981 */ /* 0x000ee2000c1e1900 */
[----:B------:R-:W-:Y:S01]  /*06b0*/  @P1 IMAD.U32 R8, R0, 0x4, R1 ;  /* 0x0000000400081824 */ /* 0x000fe200078e0001 */
[----:B------:R-:W-:Y:S01]  /*06c0*/  LOP3.LUT R9, R6, 0x3, RZ, 0xc0, !PT ;  /* 0x0000000306097812 */ /* 0x000fe200078ec0ff */
[----:B------:R-:W-:Y:S01]  /*06d0*/  IMAD.MOV.U32 R10, RZ, RZ, RZ ;  /* 0x000000ffff0a7224 */ /* 0x000fe200078e00ff */
[----:B------:R-:W-:-:S02]  /*06e0*/  @P1 IADD3 R0, P3, PT, R0, 0x4, RZ ;  /* 0x0000000400001810 */ /* 0x000fc40007f7e0ff */
[----:B------:R-:W-:-:S03]  /*06f0*/  ISETP.NE.U32.AND P2, PT, R9, RZ, PT ;  /* 0x000000ff0900720c */ /* 0x000fc60003f45070 */
[----:B------:R-:W-:Y:S01]  /*0700*/  @P1 IMAD.X R7, RZ, RZ, R7, P3 ;  /* 0x000000ffff071224 */ /* 0x000fe200018e0607 */
[----:B------:R-:W-:Y:S01]  /*0710*/  ISETP.NE.AND.EX P2, PT, R10, RZ, PT, P2 ;  /* 0x000000ff0a00720c */ /* 0x000fe20003f45320 */
[----:B--2---:R1:W-:Y:S04]  /*0720*/  @P1 STL.64 [R8], R12 ;  /* 0x0000000c08001387 */ /* 0x0043e80000100a00 */
[----:B---3--:R1:W-:Y:S08]  /*0730*/  @P1 STL.64 [R8+0x8], R14 ;  /* 0x0000080e08001387 */ /* 0x0083f00000100a00 */
[----:B------:R-:W-:Y:S05]  /*0740*/  @!P2 BRA `(.L_x_0) ;  /* 0x000000000040a947 */ /* 0x000fea0003800000 */
[----:B------:R-:W0:Y:S01]  /*0750*/  LDCU.64 UR4, c[0x0][0x380] ;  /* 0x00007000ff0477ac */ /* 0x000e220008000a00 */
[----:B------:R-:W-:-:S05]  /*0760*/  IADD3 R5, P1, PT, R25, R0, RZ ;  /* 0x0000000019057210 */ /* 0x000fca0007f3e0ff */
[----:B-1----:R-:W-:Y:S02]  /*0770*/  IMAD.X R8, R2, 0x1, R7, P1 ;  /* 0x0000000102087824 */ /* 0x002fe400008e0607 */
[----:B------:R-:W-:Y:S01]  /*0780*/  IMAD.U32 R7, R0, 0x4, R1 ;  /* 0x0000000400077824 */ /* 0x000fe200078e0001 */
[----:B0-----:R-:W-:-:S04]  /*0790*/  LEA R4, P2, R5, UR4, 0x2 ;  /* 0x0000000405047c11 */ /* 0x001fc8000f8410ff */
[----:B------:R-:W-:-:S09]  /*07a0*/  LEA.HI.X R5, R5, UR5, R8, 0x2, P2 ;  /* 0x0000000505057c11 */ /* 0x000fd200090f1408 */
.L_x_4:
[----:B------:R0:W2:Y:S01]  /*07b0*/  LDG.E R0, desc[UR6][R4.64] ;  /* 0x0000000604007981 */ /* 0x0000a2000c1e1900 */
[----:B------:R-:W-:-:S04]  /*07c0*/  IADD3 R9, P1, PT, R9, -0x1, RZ ;  /* 0xffffffff09097810 */ /* 0x000fc80007f3e0ff */
[----:B------:R-:W-:Y:S02]  /*07d0*/  IADD3.X R10, PT, PT, R10, -0x1, RZ, P1, !PT ;  /* 0xffffffff0a0a7810 */ /* 0x000fe40000ffe4ff */
[----:B------:R-:W-:Y:S02]  /*07e0*/  ISETP.NE.U32.AND P1, PT, R9, RZ, PT ;  /* 0x000000ff0900720c */ /* 0x000fe40003f25070 */
[----:B0-----:R-:W-:Y:S02]  /*07f0*/  IADD3 R4, P2, PT, R4, 0x4, RZ ;  /* 0x0000000404047810 */ /* 0x001fe40007f5e0ff */
[----:B------:R-:W-:-:S03]  /*0800*/  ISETP.NE.AND.EX P1, PT, R10, RZ, PT, P1 ;  /* 0x000000ff0a00720c */ /* 0x000fc60003f25310 */
[----:B------:R-:W-:Y:S01]  /*0810*/  IMAD.X R5, RZ, RZ, R5, P2 ;  /* 0x000000ffff057224 */ /* 0x000fe200010e0605 */
[----:B--2---:R0:W-:Y:S02]  /*0820*/  STL [R7], R0 ;  /* 0x0000000007007387 */ /* 0x0041e40000100800 */
[----:B0-----:R-:W-:-:S07]  /*0830*/  VIADD R7, R7, 0x4 ;  /* 0x0000000407077836 */ /* 0x001fce0000000000 */
[----:B------:R-:W-:Y:S05]  /*0840*/  @P1 BRA `(.L_x_4) ;  /* 0xfffffffc00d81947 */ /* 0x000fea000383ffff */
.L_x_0:
[----:B------:R-:W-:-:S06]  /*0850*/  IMAD.U32 R0, R6, 0x4, R1 ;  /* 0x0000000406007824 */ /* 0x000fcc00078e0001 */
[----:B------:R-:W2:Y:S01]  /*0860*/  LDL R0, [R0+-0x4] ;  /* 0xfffffc0000007983 */ /* 0x000ea20000100800 */
[----:B------:R-:W3:Y:S01]  /*0870*/  S2UR UR5, SR_CgaCtaId ;  /* 0x00000000000579c3 */ /* 0x000ee20000008800 */
[----:B------:R-:W-:Y:S02]  /*0880*/  UMOV UR4, 0x400 ;  /* 0x0000040000047882 */ /* 0x000fe40000000000 */
[----:B---3--:R-:W-:-:S06]  /*0890*/  ULEA UR4, UR5, UR4, 0x18 ;  /* 0x0000000405047291 */ /* 0x008fcc000f8ec0ff */
[----:B------:R-:W-:-:S05]  /*08a0*/  LEA R3, R3, UR4, 0x2 ;  /* 0x0000000403037c11 */ /* 0x000fca000f8e10ff */
[----:B--2---:R2:W-:Y:S01]  /*08b0*/  STS [R3], R0 ;  /* 0x0000000003007388 */ /* 0x0045e20000000800 */
[----:B------:R-:W-:Y:S06]  /*08c0*/  BAR.SYNC.DEFER_BLOCKING 0x0 ;  /* 0x0000000000007b1d */ /* 0x000fec0000010000 */
[----:B------:R-:W-:Y:S05]  /*08d0*/  @!P0 EXIT ;  /* 0x000000000000894d */ /* 0x000fea0003800000 */
[----:B--2---:R-:W2:Y:S01]  /*08e0*/  LDS R3, [R3+-0x4] ;  /* 0xfffffc0003037984 */ /* 0x004ea20000000800 */
[C---:B------:R-:W-:Y:S01]  /*08f0*/  ISETP.GE.U32.AND P0, PT, R6.reuse, 0x10, PT ;  /* 0x000000100600780c */ /* 0x040fe20003f06070 */
[----:B------:R-:W-:Y:S01]  /*0900*/  IMAD.MOV.U32 R0, RZ, RZ, RZ ;  /* 0x000000ffff007224 */ /* 0x000fe200078e00ff */
[----:B------:R-:W-:Y:S02]  /*0910*/  LOP3.LUT R4, R6, 0xf, RZ, 0xc0, !PT ;  /* 0x0000000f06047812 */ /* 0x000fe400078ec0ff */
[----:B------:R-:W-:Y:S02]  /*0920*/  ISETP.GE.U32.AND.EX P1, PT, R26, RZ, PT, P0 ;  /* 0x000000ff1a00720c */ /* 0x000fe40003f26100 */
[----:B------:R-:W-:-:S04]  /*0930*/  ISETP.NE.U32.AND P2, PT, R4, RZ, PT ;  /* 0x000000ff0400720c */ /* 0x000fc80003f45070 */
[----:B------:R-:W-:-:S07]  /*0940*/  ISETP.NE.AND.EX P0, PT, RZ, RZ, PT, P2 ;  /* 0x000000ffff00720c */ /* 0x000fce0003f05320 */
[----:B------:R-:W-:Y:S06]  /*0950*/  @!P1 BRA `(.L_x_5) ;  /* 0x0000000000ac9947 */ /* 0x000fec0003800000 */
[----:B------:R-:W3:Y:S01]  /*0960*/  LDCU UR4, c[0x0][0x38c] ;  /* 0x00007180ff0477ac */ /* 0x000ee20008000800 */
[----:B------:R-:W-:Y:S01]  /*0970*/  LOP3.LUT R0, R6, 0xfffffff0, RZ, 0xc0, !PT ;  /* 0xfffffff006007812 */ /* 0x000fe200078ec0ff */
[----:B------:R-:W-:-:S04]  /*0980*/  VIADD R5, R1, 0x20 ;  /* 0x0000002001057836 */ /* 0x000fc80000000000 */
[----:B------:R-:W-:Y:S02]  /*0990*/  IMAD.MOV.U32 R6, RZ, RZ, R0 ;  /* 0x000000ffff067224 */ /* 0x000fe400078e0000 */
[----:B---3--:R-:W-:-:S07]  /*09a0*/  IMAD.U32 R7, RZ, RZ, UR4 ;  /* 0x00000004ff077e24 */ /* 0x008fce000f8e00ff */
.L_x_6:
[----:B------:R-:W2:Y:S04]  /*09b0*/  LDL.64 R20, [R5+-0x20] ;  /* 0xffffe00005147983 */ /* 0x000ea80000100a00 */
[----:B------:R-:W3:Y:S04]  /*09c0*/  LDL.64 R22, [R5+-0x18] ;  /* 0xffffe80005167983 */ /* 0x000ee80000100a00 */
[----:B------:R-:W4:Y:S04]  /*09d0*/  LDL.64 R18, [R5+-0x10] ;  /* 0xfffff00005127983 */ /* 0x000f280000100a00 */
[----:B0-----:R-:W5:Y:S04]  /*09e0*/  LDL.64 R16, [R5+-0x8] ;  /* 0xfffff80005107983 */ /* 0x001f680000100a00 */
[----:B-1----:R-:W5:Y:S04]  /*09f0*/  LDL.64 R8, [R5] ;  /* 0x0000000005087983 */ /* 0x002f680000100a00 */
[----:B------:R-:W5:Y:S04]  /*0a00*/  LDL.64 R14, [R5+0x8] ;  /* 0x00000800050e7983 */ /* 0x000f680000100a00 */
[----:B------:R-:W5:Y:S04]  /*0a10*/  LDL.64 R12, [R5+0x10] ;  /* 0x00001000050c7983 */ /* 0x000f680000100a00 */
[----:B------:R-:W5:Y:S01]  /*0a20*/  LDL.64 R10, [R5+0x18] ;  /* 0x00001800050a7983 */ /* 0x000f620000100a00 */
[----:B------:R-:W-:-:S04]  /*0a30*/  IADD3 R6, P1, PT, R6, -0x10, RZ ;  /* 0xfffffff006067810 */ /* 0x000fc80007f3e0ff */
[----:B------:R-:W-:Y:S02]  /*0a40*/  IADD3.X R7, PT, PT, R7, -0x1, RZ, P1, !PT ;  /* 0xffffffff07077810 */ /* 0x000fe40000ffe4ff */
[----:B------:R-:W-:-:S04]  /*0a50*/  ISETP.NE.U32.AND P1, PT, R6, RZ, PT ;  /* 0x000000ff0600720c */ /* 0x000fc80003f25070 */
[----:B------:R-:W-:Y:S01]  /*0a60*/  ISETP.NE.AND.EX P1, PT, R7, RZ, PT, P1 ;  /* 0x000000ff0700720c */ /* 0x000fe20003f25310 */
[C---:B--2---:R-:W-:Y:S02]  /*0a70*/  IMAD.IADD R20, R3.reuse, 0x1, R20 ;  /* 0x0000000103147824 */ /* 0x044fe400078e0214 */
[C---:B------:R-:W-:Y:S02]  /*0a80*/  IMAD.IADD R21, R3.reuse, 0x1, R21 ;  /* 0x0000000103157824 */ /* 0x040fe400078e0215 */
[C---:B---3--:R-:W-:Y:S02]  /*0a90*/  IMAD.IADD R22, R3.reuse, 0x1, R22 ;  /* 0x0000000103167824 */ /* 0x048fe400078e0216 */
[C---:B------:R-:W-:Y:S01]  /*0aa0*/  IMAD.IADD R23, R3.reuse, 0x1, R23 ;  /* 0x0000000103177824 */ /* 0x040fe200078e0217 */
[----:B------:R-:W-:Y:S01]  /*0ab0*/  STL.64 [R5+-0x20], R20 ;  /* 0xffffe01405007387 */ /* 0x000fe20000100a00 */
[C---:B----4-:R-:W-:Y:S02]  /*0ac0*/  IMAD.IADD R18, R3.reuse, 0x1, R18 ;  /* 0x0000000103127824 */ /* 0x050fe400078e0212 */
[C---:B------:R-:W-:Y:S01]  /*0ad0*/  IMAD.IADD R19, R3.reuse, 0x1, R19 ;  /* 0x0000000103137824 */ /* 0x040fe200078e0213 */
[----:B------:R-:W-:Y:S01]  /*0ae0*/  STL.64 [R5+-0x18], R22 ;  /* 0xffffe81605007387 */ /* 0x000fe20000100a00 */
[----:B-----5:R-:W-:-:S02]  /*0af0*/  IMAD.IADD R16, R3, 0x1, R16 ;  /* 0x0000000103107824 */ /* 0x020fc400078e0210 */
[C---:B------:R-:W-:Y:S01]  /*0b00*/  IMAD.IADD R17, R3.reuse, 0x1, R17 ;  /* 0x0000000103117824 */ /* 0x040fe200078e0211 */
[----:B------:R-:W-:Y:S01]  /*0b10*/  STL.64 [R5+-0x10], R18 ;  /* 0xfffff01205007387 */ /* 0x000fe20000100a00 */
[C---:B------:R-:W-:Y:S02]  /*0b20*/  IMAD.IADD R8, R3.reuse, 0x1, R8 ;  /* 0x0000000103087824 */ /* 0x040fe400078e0208 */
[C---:B------:R-:W-:Y:S01]  /*0b30*/  IMAD.IADD R9, R3.reuse, 0x1, R9 ;  /* 0x0000000103097824 */ /* 0x040fe200078e0209 */
[----:B------:R-:W-:Y:S01]  /*0b40*/  STL.64 [R5+-0x8], R16 ;  /* 0xfffff81005007387 */ /* 0x000fe20000100a00 */
[C---:B------:R-:W-:Y:S02]  /*0b50*/  IMAD.IADD R14, R3.reuse, 0x1, R14 ;  /* 0x00000001030e7824 */ /* 0x040fe400078e020e */
[C---:B------:R-:W-:Y:S01]  /*0b60*/  IMAD.IADD R15, R3.reuse, 0x1, R15 ;  /* 0x00000001030f7824 */ /* 0x040fe200078e020f */
[----:B------:R-:W-:Y:S01]  /*0b70*/  STL.64 [R5], R8 ;  /* 0x0000000805007387 */ /* 0x000fe20000100a00 */
[----:B------:R-:W-:-:S02]  /*0b80*/  IMAD.IADD R12, R3, 0x1, R12 ;  /* 0x00000001030c7824 */ /* 0x000fc400078e020c */
[C---:B------:R-:W-:Y:S01]  /*0b90*/  IMAD.IADD R13, R3.reuse, 0x1, R13 ;  /* 0x00000001030d7824 */ /* 0x040fe200078e020d */
[----:B------:R-:W-:Y:S01]  /*0ba0*/  STL.64 [R5+0x8], R14 ;  /* 0x0000080e05007387 */ /* 0x000fe20000100a00 */
[C---:B------:R-:W-:Y:S02]  /*0bb0*/  IMAD.IADD R10, R3.reuse, 0x1, R10 ;  /* 0x00000001030a7824 */ /* 0x040fe400078e020a */
[----:B------:R-:W-:Y:S01]  /*0bc0*/  IMAD.IADD R11, R3, 0x1, R11 ;  /* 0x00000001030b7824 */ /* 0x000fe200078e020b */
[----:B------:R-:W-:Y:S04]  /*0bd0*/  STL.64 [R5+0x10], R12 ;  /* 0x0000100c05007387 */ /* 0x000fe80000100a00 */
[----:B------:R0:W-:Y:S02]  /*0be0*/  STL.64 [R5+0x18], R10 ;  /* 0x0000180a05007387 */ /* 0x0001e40000100a00 */
[----:B0-----:R-:W-:Y:S01]  /*0bf0*/  VIADD R5, R5, 0x40 ;  /* 0x0000004005057836 */ /* 0x001fe20000000000 */
[----:B------:R-:W-:Y:S06]  /*0c00*/  @P1 BRA `(.L_x_6) ;  /* 0xfffffffc00681947 */ /* 0x000fec000383ffff */
.L_x_5:
[----:B------:R-:W-:Y:S05]  /*0c10*/  @!P0 BRA `(.L_x_7) ;  /* 0x0000000400048947 */ /* 0x000fea0003800000 */
[----:B------:R-:W0:Y:S01]  /*0c20*/  LDC R5, c[0x0][0x388] ;  /* 0x0000e200ff057b82 */ /* 0x000e220000000800 */
[----:B------:R-:W-:-:S04]  /*0c30*/  ISETP.GE.U32.AND P1, PT, R4, 0x8, PT ;  /* 0x000000080400780c */ /* 0x000fc80003f26070 */
[----:B------:R-:W-:Y:S02]  /*0c40*/  ISETP.GE.U32.AND.EX P1, PT, RZ, RZ, PT, P1 ;  /* 0x000000ffff00720c */ /* 0x000fe40003f26110 */
[----:B01----:R-:W-:-:S04]  /*0c50*/  LOP3.LUT R15, R5, 0x7, RZ, 0xc0, !PT ;  /* 0x00000007050f7812 */ /* 0x003fc800078ec0ff */
[----:B------:R-:W-:-:S04]  /*0c60*/  ISETP.NE.U32.AND P2, PT, R15, RZ, PT ;  /* 0x000000ff0f00720c */ /* 0x000fc80003f45070 */
[----:B------:R-:W-:-:S03]  /*0c70*/  ISETP.NE.AND.EX P2, PT, RZ, RZ, PT, P2 ;  /* 0x000000ffff00720c */ /* 0x000fc60003f45320 */
[----:B------:R-:W-:Y:S10]  /*0c80*/  @!P1 BRA `(.L_x_8) ;  /* 0x0000000000689947 */ /* 0x000ff40003800000 */
[----:B------:R-:W-:-:S05]  /*0c90*/  IMAD.U32 R14, R0, 0x4, R1 ;  /* 0x00000004000e7824 */ /* 0x000fca00078e0001 */
[----:B------:R-:W2:Y:S04]  /*0ca0*/  LDL R6, [R14] ;  /* 0x000000000e067983 */ /* 0x000ea80000100800 */
[----:B------:R-:W3:Y:S04]  /*0cb0*/  LDL R16, [R14+0x4] ;  /* 0x000004000e107983 */ /* 0x000ee80000100800 */
[----:B------:R-:W4:Y:S04]  /*0cc0*/  LDL R8, [R14+0x8] ;  /* 0x000008000e087983 */ /* 0x000f280000100800 */
[----:B------:R-:W5:Y:S04]  /*0cd0*/  LDL R18, [R14+0xc] ;  /* 0x00000c000e127983 */ /* 0x000f680000100800 */
[----:B------:R-:W5:Y:S04]  /*0ce0*/  LDL R10, [R14+0x10] ;  /* 0x000010000e0a7983 */ /* 0x000f680000100800 */
[----:B------:R-:W5:Y:S04]  /*0cf0*/  LDL R20, [R14+0x14] ;  /* 0x000014000e147983 */ /* 0x000f680000100800 */
[----:B------:R-:W5:Y:S04]  /*0d00*/  LDL R12, [R14+0x18] ;  /* 0x000018000e0c7983 */ /* 0x000f680000100800 */
[----:B------:R-:W5:Y:S01]  /*0d10*/  LDL R22, [R14+0x1c] ;  /* 0x00001c000e167983 */ /* 0x000f620000100800 */
[----:B------:R-:W-:-:S02]  /*0d20*/  VIADD R0, R0, 0x8 ;  /* 0x0000000800007836 */ /* 0x000fc40000000000 */
[C---:B--2---:R-:W-:Y:S02]  /*0d30*/  IMAD.IADD R6, R3.reuse, 0x1, R6 ;  /* 0x0000000103067824 */ /* 0x044fe400078e0206 */
[----:B---3--:R-:W-:-:S03]  /*0d40*/  IMAD.IADD R7, R3, 0x1, R16 ;  /* 0x0000000103077824 */ /* 0x008fc600078e0210 */
[----:B------:R0:W-:Y:S01]  /*0d50*/  STL [R14], R6 ;  /* 0x000000060e007387 */ /* 0x0001e20000100800 */
[----:B----4-:R-:W-:-:S03]  /*0d60*/  IMAD.IADD R8, R3, 0x1, R8 ;  /* 0x0000000103087824 */ /* 0x010fc600078e0208 */
[----:B------:R0:W-:Y:S01]  /*0d70*/  STL [R14+0x4], R7 ;  /* 0x000004070e007387 */ /* 0x0001e20000100800 */
[----:B-----5:R-:W-:-:S03]  /*0d80*/  IMAD.IADD R9, R3, 0x1, R18 ;  /* 0x0000000103097824 */ /* 0x020fc600078e0212 */
[----:B------:R0:W-:Y:S01]  /*0d90*/  STL [R14+0x8], R8 ;  /* 0x000008080e007387 */ /* 0x0001e20000100800 */
[----:B------:R-:W-:-:S03]  /*0da0*/  IMAD.IADD R10, R3, 0x1, R10 ;  /* 0x00000001030a7824 */ /* 0x000fc600078e020a */
[----:B------:R0:W-:Y:S01]  /*0db0*/  STL [R14+0xc], R9 ;  /* 0x00000c090e007387 */ /* 0x0001e20000100800 */
[----:B------:R-:W-:-:S03]  /*0dc0*/  IMAD.IADD R11, R3, 0x1, R20 ;  /* 0x00000001030b7824 */ /* 0x000fc600078e0214 */
[----:B------:R0:W-:Y:S01]  /*0dd0*/  STL [R14+0x10], R10 ;  /* 0x0000100a0e007387 */ /* 0x0001e20000100800 */
[----:B------:R-:W-:-:S03]  /*0de0*/  IMAD.IADD R12, R3, 0x1, R12 ;  /* 0x00000001030c7824 */ /* 0x000fc600078e020c */
[----:B------:R0:W-:Y:S01]  /*0df0*/  STL [R14+0x14], R11 ;  /* 0x0000140b0e007387 */ /* 0x0001e20000100800 */
[----:B------:R-:W-:-:S03]  /*0e00*/  IMAD.IADD R13, R3, 0x1, R22 ;  /* 0x00000001030d7824 */ /* 0x000fc600078e0216 */
[----:B------:R0:W-:Y:S04]  /*0e10*/  STL [R14+0x18], R12 ;  /* 0x0000180c0e007387 */ /* 0x0001e80000100800 */
[----:B------:R0:W-:Y:S02]  /*0e20*/  STL [R14+0x1c], R13 ;  /* 0x00001c0d0e007387 */ /* 0x0001e40000100800 */
.L_x_8:
[----:B------:R-:W-:Y:S05]  /*0e30*/  @!P2 BRA `(.L_x_7) ;  /* 0x00000000007ca947 */ /* 0x000fea0003800000 */
[----:B------:R-:W-:-:S04]  /*0e40*/  ISETP.GE.U32.AND P1, PT, R15, 0x4, PT ;  /* 0x000000040f00780c */ /* 0x000fc80003f26070 */
[----:B------:R-:W-:-:S13]  /*0e50*/  ISETP.GE.U32.AND.EX P2, PT, RZ, RZ, PT, P1 ;  /* 0x000000ffff00720c */ /* 0x000fda0003f46110 */
[----:B0-----:R-:W-:-:S05]  /*0e60*/  @P2 IMAD.U32 R13, R0, 0x4, R1 ;  /* 0x00000004000d2824 */ /* 0x001fca00078e0001 */
[----:B------:R-:W2:Y:S04]  /*0e70*/  @P2 LDL R6, [R13] ;  /* 0x000000000d062983 */ /* 0x000ea80000100800 */
[----:B------:R-:W3:Y:S04]  /*0e80*/  @P2 LDL R10, [R13+0x4] ;  /* 0x000004000d0a2983 */ /* 0x000ee80000100800 */
[----:B------:R-:W4:Y:S04]  /*0e90*/  @P2 LDL R8, [R13+0x8] ;  /* 0x000008000d082983 */ /* 0x000f280000100800 */
[----:B------:R-:W5:Y:S01]  /*0ea0*/  @P2 LDL R12, [R13+0xc] ;  /* 0x00000c000d0c2983 */ /* 0x000f620000100800 */
[----:B------:R-:W-:-:S02]  /*0eb0*/  IMAD.MOV.U32 R11, RZ, RZ, RZ ;  /* 0x000000ffff0b7224 */ /* 0x000fc400078e00ff */
[----:B------:R-:W-:Y:S02]  /*0ec0*/  @P2 VIADD R0, R0, 0x4 ;  /* 0x0000000400002836 */ /* 0x000fe40000000000 */
[C---:B--2---:R-:W-:Y:S02]  /*0ed0*/  @P2 IMAD.IADD R6, R3.reuse, 0x1, R6 ;  /* 0x0000000103062824 */ /* 0x044fe400078e0206 */
[----:B---3--:R-:W-:Y:S01]  /*0ee0*/  @P2 IMAD.IADD R7, R3, 0x1, R10 ;  /* 0x0000000103072824 */ /* 0x008fe200078e020a */
[----:B------:R-:W-:Y:S02]  /*0ef0*/  LOP3.LUT R10, R5, 0x3, RZ, 0xc0, !PT ;  /* 0x00000003050a7812 */ /* 0x000fe400078ec0ff */
[----:B------:R3:W-:Y:S01]  /*0f00*/  @P2 STL [R13], R6 ;  /* 0x000000060d002387 */ /* 0x0007e20000100800 */
[C---:B----4-:R-:W-:Y:S01]  /*0f10*/  @P2 IMAD.IADD R8, R3.reuse, 0x1, R8 ;  /* 0x0000000103082824 */ /* 0x050fe200078e0208 */
[----:B------:R-:W-:Y:S02]  /*0f20*/  ISETP.NE.U32.AND P1, PT, R10, RZ, PT ;  /* 0x000000ff0a00720c */ /* 0x000fe40003f25070 */
[----:B------:R3:W-:Y:S01]  /*0f30*/  @P2 STL [R13+0x4], R7 ;  /* 0x000004070d002387 */ /* 0x0007e20000100800 */
[----:B-----5:R-:W-:Y:S01]  /*0f40*/  @P2 IMAD.IADD R9, R3, 0x1, R12 ;  /* 0x0000000103092824 */ /* 0x020fe200078e020c */
[----:B------:R-:W-:-:S02]  /*0f50*/  ISETP.NE.AND.EX P1, PT, R11, RZ, PT, P1 ;  /* 0x000000ff0b00720c */ /* 0x000fc40003f25310 */
[----:B------:R3:W-:Y:S04]  /*0f60*/  @P2 STL [R13+0x8], R8 ;  /* 0x000008080d002387 */ /* 0x0007e80000100800 */
[----:B------:R3:W-:Y:S07]  /*0f70*/  @P2 STL [R13+0xc], R9 ;  /* 0x00000c090d002387 */ /* 0x0007ee0000100800 */
[----:B------:R-:W-:Y:S05]  /*0f80*/  @!P1 BRA `(.L_x_7) ;  /* 0x0000000000289947 */ /* 0x000fea0003800000 */
[----:B------:R-:W-:-:S07]  /*0f90*/  IMAD.U32 R5, R0, 0x4, R1 ;  /* 0x0000000400057824 */ /* 0x000fce00078e0001 */
.L_x_9:
[----:B------:R-:W2:Y:S01]  /*0fa0*/  LDL R0, [R5] ;  /* 0x0000000005007983 */ /* 0x000ea20000100800 */
[----:B------:R-:W-:-:S04]  /*0fb0*/  IADD3 R10, P1, PT, R10, -0x1, RZ ;  /* 0xffffffff0a0a7810 */ /* 0x000fc80007f3e0ff */
[----:B------:R-:W-:Y:S02]  /*0fc0*/  IADD3.X R11, PT, PT, R11, -0x1, RZ, P1, !PT ;  /* 0xffffffff0b0b7810 */ /* 0x000fe40000ffe4ff */
[----:B------:R-:W-:-:S04]  /*0fd0*/  ISETP.NE.U32.AND P1, PT, R10, RZ, PT ;  /* 0x000000ff0a00720c */ /* 0x000fc80003f25070 */
[----:B------:R-:W-:Y:S01]  /*0fe0*/  ISETP.NE.AND.EX P1, PT, R11, RZ, PT, P1 ;  /* 0x000000ff0b00720c */ /* 0x000fe20003f25310 */
[----:B--2---:R-:W-:-:S05]  /*0ff0*/  IMAD.IADD R0, R3, 0x1, R0 ;  /* 0x0000000103007824 */ /* 0x004fca00078e0200 */
[----:B------:R0:W-:Y:S02]  /*1000*/  STL [R5], R0 ;  /* 0x0000000005007387 */ /* 0x0001e40000100800 */
[----:B0-----:R-:W-:-:S05]  /*1010*/  VIADD R5, R5, 0x4 ;  /* 0x0000000405057836 */ /* 0x001fca0000000000 */
[----:B------:R-:W-:Y:S05]  /*1020*/  @P1 BRA `(.L_x_9) ;  /* 0xfffffffc00dc1947 */ /* 0x000fea000383ffff */
.L_x_7:
[----:B0--3--:R-:W0:Y:S01]  /*1030*/  LDC.64 R6, c[0x0][0x388] ;  /* 0x0000e200ff067b82 */ /* 0x009e220000000a00 */
[----:B------:R-:W-:Y:S02]  /*1040*/  IMAD.MOV.U32 R0, RZ, RZ, RZ ;  /* 0x000000ffff007224 */ /* 0x000fe400078e00ff */
[----:B--2---:R-:W-:Y:S01]  /*1050*/  IMAD.MOV.U32 R3, RZ, RZ, RZ ;  /* 0x000000ffff037224 */ /* 0x004fe200078e00ff */
[----:B0-----:R-:W-:-:S04]  /*1060*/  ISETP.GE.U32.AND P1, PT, R6, 0x10, PT ;  /* 0x000000100600780c */ /* 0x001fc80003f26070 */
[----:B------:R-:W-:-:S13]  /*1070*/  ISETP.GE.U32.AND.EX P1, PT, R7, RZ, PT, P1 ;  /* 0x000000ff0700720c */ /* 0x000fda0003f26110 */
[----:B------:R-:W-:Y:S05]  /*1080*/  @!P1 BRA `(.L_x_10) ;  /* 0x0000000000b09947 */ /* 0x000fea0003800000 */
[----:B------:R-:W0:Y:S01]  /*1090*/  LDCU.64 UR4, c[0x0][0x380] ;  /* 0x00007000ff0477ac */ /* 0x000e220008000a00 */
[----:B------:R-:W2:Y:S01]  /*10a0*/  LDC R3, c[0x0][0x38c] ;  /* 0x0000e300ff037b82 */ /* 0x000ea20000000800 */
[----:B------:R-:W-:Y:S01]  /*10b0*/  LOP3.LUT R0, R6, 0xfffffff0, RZ, 0xc0, !PT ;  /* 0xfffffff006007812 */ /* 0x000fe200078ec0ff */
[----:B------:R-:W-:-:S04]  /*10c0*/  VIADD R24, R1, 0x20 ;  /* 0x0000002001187836 */ /* 0x000fc80000000000 */
[----:B------:R-:W-:Y:S01]  /*10d0*/  IMAD.MOV.U32 R7, RZ, RZ, R0 ;  /* 0x000000ffff077224 */ /* 0x000fe200078e0000 */
[----:B0-----:R-:W-:-:S04]  /*10e0*/  LEA R28, P1, R25, UR4, 0x2 ;  /* 0x00000004191c7c11 */ /* 0x001fc8000f8210ff */
[----:B------:R-:W-:Y:S02]  /*10f0*/  IADD3 R28, P2, PT, R28, 0x20, RZ ;  /* 0x000000201c1c7810 */ /* 0x000fe40007f5e0ff */
[----:B------:R-:W-:Y:S01]  /*1100*/  LEA.HI.X R29, R25, UR5, R2, 0x2, P1 ;  /* 0x00000005191d7c11 */ /* 0x000fe200088f1402 */
[----:B--2---:R-:W-:-:S04]  /*1110*/  IMAD.MOV.U32 R5, RZ, RZ, R3 ;  /* 0x000000ffff057224 */ /* 0x004fc800078e0003 */
[----:B------:R-:W-:-:S07]  /*1120*/  IMAD.X R29, RZ, RZ, R29, P2 ;  /* 0x000000ffff1d7224 */ /* 0x000fce00010e061d */
.L_x_11:
[----:B01----:R-:W2:Y:S04]  /*1130*/  LDL.64 R8, [R24+-0x20] ;  /* 0xffffe00018087983 */ /* 0x003ea80000100a00 */
[----:B------:R-:W3:Y:S04]  /*1140*/  LDL.64 R10, [R24+-0x18] ;  /* 0xffffe800180a7983 */ /* 0x000ee80000100a00 */
[----:B------:R-:W4:Y:S04]  /*1150*/  LDL.64 R12, [R24+-0x10] ;  /* 0xfffff000180c7983 */ /* 0x000f280000100a00 */
[----:B------:R-:W5:Y:S04]  /*1160*/  LDL.64 R14, [R24+-0x8] ;  /* 0xfffff800180e7983 */ /* 0x000f680000100a00 */
[----:B------:R-:W5:Y:S04]  /*1170*/  LDL.64 R16, [R24] ;  /* 0x0000000018107983 */ /* 0x000f680000100a00 */
[----:B------:R-:W5:Y:S01]  /*1180*/  LDL.64 R18, [R24+0x8] ;  /* 0x0000080018127983 */ /* 0x000f620000100a00 */
[----:B------:R-:W-:-:S02]  /*1190*/  IMAD.MOV.U32 R20, RZ, RZ, R28 ;  /* 0x000000ffff147224 */ /* 0x000fc400078e001c */
[----:B------:R-:W-:Y:S01]  /*11a0*/  IMAD.MOV.U32 R21, RZ, RZ, R29 ;  /* 0x000000ffff157224 */ /* 0x000fe200078e001d */
[----:B------:R-:W5:Y:S04]  /*11b0*/  LDL.64 R22, [R24+0x10] ;  /* 0x0000100018167983 */ /* 0x000f680000100a00 */
[----:B------:R0:W5:Y:S01]  /*11c0*/  LDL.64 R26, [R24+0x18] ;  /* 0x00001800181a7983 */ /* 0x0001620000100a00 */
[----:B------:R-:W-:-:S04]  /*11d0*/  IADD3 R7, P1, PT, R7, -0x10, RZ ;  /* 0xfffffff007077810 */ /* 0x000fc80007f3e0ff */
[----:B------:R-:W-:Y:S02]  /*11e0*/  IADD3.X R5, PT, PT, R5, -0x1, RZ, P1, !PT ;  /* 0xffffffff05057810 */ /* 0x000fe40000ffe4ff */
[----:B------:R-:W-:-:S04]  /*11f0*/  ISETP.NE.U32.AND P1, PT, R7, RZ, PT ;  /* 0x000000ff0700720c */ /* 0x000fc80003f25070 */
[----:B------:R-:W-:Y:S02]  /*1200*/  ISETP.NE.AND.EX P1, PT, R5, RZ, PT, P1 ;  /* 0x000000ff0500720c */ /* 0x000fe40003f25310 */
[----:B------:R-:W-:Y:S01]  /*1210*/  IADD3 R28, P2, PT, R20, 0x40, RZ ;  /* 0x00000040141c7810 */ /* 0x000fe20007f5e0ff */
[----:B0-----:R-:W-:-:S04]  /*1220*/  VIADD R24, R24, 0x40 ;  /* 0x0000004018187836 */ /* 0x001fc80000000000 */
[----:B------:R-:W-:Y:S01]  /*1230*/  IMAD.X R29, RZ, RZ, R21, P2 ;  /* 0x000000ffff1d7224 */ /* 0x000fe200010e0615 */
[----:B--2---:R0:W-:Y:S04]  /*1240*/  STG.E desc[UR6][R20.64+-0x20], R8 ;  /* 0xffffe00814007986 */ /* 0x0041e8000c101906 */
[----:B------:R0:W-:Y:S04]  /*1250*/  STG.E desc[UR6][R20.64+-0x1c], R9 ;  /* 0xffffe40914007986 */ /* 0x0001e8000c101906 */
[----:B---3--:R0:W-:Y:S04]  /*1260*/  STG.E desc[UR6][R20.64+-0x18], R10 ;  /* 0xffffe80a14007986 */ /* 0x0081e8000c101906 */
[----:B------:R0:W-:Y:S04]  /*1270*/  STG.E desc[UR6][R20.64+-0x14], R11 ;  /* 0xffffec0b14007986 */ /* 0x0001e8000c101906 */
[----:B----4-:R0:W-:Y:S04]  /*1280*/  STG.E desc[UR6][R20.64+-0x10], R12 ;  /* 0xfffff00c14007986 */ /* 0x0101e8000c101906 */
[----:B------:R0:W-:Y:S04]  /*1290*/  STG.E desc[UR6][R20.64+-0xc], R13 ;  /* 0xfffff40d14007986 */ /* 0x0001e8000c101906 */
[----:B-----5:R0:W-:Y:S04]  /*12a0*/  STG.E desc[UR6][R20.64+-0x8], R14 ;  /* 0xfffff80e14007986 */ /* 0x0201e8000c101906 */
[----:B------:R0:W-:Y:S04]  /*12b0*/  STG.E desc[UR6][R20.64+-0x4], R15 ;  /* 0xfffffc0f14007986 */ /* 0x0001e8000c101906 */
[----:B------:R0:W-:Y:S04]  /*12c0*/  STG.E desc[UR6][R20.64], R16 ;  /* 0x0000001014007986 */ /* 0x0001e8000c101906 */
[----:B------:R0:W-:Y:S04]  /*12d0*/  STG.E desc[UR6][R20.64+0x4], R17 ;  /* 0x0000041114007986 */ /* 0x0001e8000c101906 */
[----:B------:R0:W-:Y:S04]  /*12e0*/  STG.E desc[UR6][R20.64+0x8], R18 ;  /* 0x0000081214007986 */ /* 0x0001e8000c101906 */
[----:B------:R0:W-:Y:S04]  /*12f0*/  STG.E desc[UR6][R20.64+0xc], R19 ;  /* 0x00000c1314007986 */ /* 0x0001e8000c101906 */
[----:B------:R0:W-:Y:S04]  /*1300*/  STG.E desc[UR6][R20.64+0x10], R22 ;  /* 0x0000101614007986 */ /* 0x0001e8000c101906 */
[----:B------:R0:W-:Y:S04]  /*1310*/  STG.E desc[UR6][R20.64+0x14], R23 ;  /* 0x0000141714007986 */ /* 0x0001e8000c101906 */
[----:B------:R0:W-:Y:S04]  /*1320*/  STG.E desc[UR6][R20.64+0x18], R26 ;  /* 0x0000181a14007986 */ /* 0x0001e8000c101906 */
[----:B------:R0:W-:Y:S01]  /*1330*/  STG.E desc[UR6][R20.64+0x1c], R27 ;  /* 0x00001c1b14007986 */ /* 0x0001e2000c101906 */
[----:B------:R-:W-:Y:S05]  /*1340*/  @P1 BRA `(.L_x_11) ;  /* 0xfffffffc00781947 */ /* 0x000fea000383ffff */
.L_x_10:
[----:B------:R-:W-:Y:S05]  /*1350*/  @!P0 EXIT ;  /* 0x000000000000894d */ /* 0x000fea0003800000 */
[----:B------:R-:W-:Y:S02]  /*1360*/  ISETP.GE.U32.AND P0, PT, R4, 0x8, PT ;  /* 0x000000080400780c */ /* 0x000fe40003f06070 */
[----:B0-----:R-:W-:Y:S02]  /*1370*/  LOP3.LUT R17, R6, 0x7, RZ, 0xc0, !PT ;  /* 0x0000000706117812 */ /* 0x001fe400078ec0ff */
[----:B------:R-:W-:Y:S02]  /*1380*/  ISETP.GE.U32.AND.EX P1, PT, RZ, RZ, PT, P0 ;  /* 0x000000ffff00720c */ /* 0x000fe40003f26100 */
[----:B------:R-:W-:-:S04]  /*1390*/  ISETP.NE.U32.AND P2, PT, R17, RZ, PT ;  /* 0x000000ff1100720c */ /* 0x000fc80003f45070 */
[----:B------:R-:W-:-:S07]  /*13a0*/  ISETP.NE.AND.EX P0, PT, RZ, RZ, PT, P2 ;  /* 0x000000ffff00720c */ /* 0x000fce0003f05320 */
[----:B------:R-:W-:Y:S06]  /*13b0*/  @!P1 BRA `(.L_x_12) ;  /* 0x0000000000509947 */ /* 0x000fec0003800000 */
[----:B------:R-:W-:Y:S01]  /*13c0*/  IMAD.U32 R7, R0, 0x4, R1 ;  /* 0x0000000400077824 */ /* 0x000fe200078e0001 */
[----:B------:R-:W0:Y:S04]  /*13d0*/  LDCU.64 UR4, c[0x0][0x380] ;  /* 0x00007000ff0477ac */ /* 0x000e280008000a00 */
[----:B-1----:R-:W2:Y:S04]  /*13e0*/  LDL.64 R8, [R7] ;  /* 0x0000000007087983 */ /* 0x002ea80000100a00 */
[----:B------:R-:W3:Y:S04]  /*13f0*/  LDL.64 R10, [R7+0x8] ;  /* 0x00000800070a7983 */ /* 0x000ee80000100a00 */
[----:B------:R-:W4:Y:S04]  /*1400*/  LDL.64 R12, [R7+0x10] ;  /* 0x00001000070c7983 */ /* 0x000f280000100a00 */
[----:B------:R-:W5:Y:S01]  /*1410*/  LDL.64 R14, [R7+0x18] ;  /* 0x00001800070e7983 */ /* 0x000f620000100a00 */
[----:B------:R-:W-:-:S05]  /*1420*/  IADD3 R5, P1, PT, R25, R0, RZ ;  /* 0x0000000019057210 */ /* 0x000fca0007f3e0ff */
[----:B------:R-:W-:Y:S01]  /*1430*/  IMAD.X R16, R2, 0x1, R3, P1 ;  /* 0x0000000102107824 */ /* 0x000fe200008e0603 */
[----:B0-----:R-:W-:-:S04]  /*1440*/  LEA R4, P1, R5, UR4, 0x2 ;  /* 0x0000000405047c11 */ /* 0x001fc8000f8210ff */
[----:B------:R-:W-:Y:S02]  /*1450*/  LEA.HI.X R5, R5, UR5, R16, 0x2, P1 ;  /* 0x0000000505057c11 */ /* 0x000fe400088f1410 */
[----:B------:R-:W-:-:S05]  /*1460*/  IADD3 R0, P1, PT, R0, 0x8, RZ ;  /* 0x0000000800007810 */ /* 0x000fca0007f3e0ff */
        /* <DEDUP_REMOVED lines=8> */
[----:B------:R0:W-:Y:S02]  /*14f0*/  STG.E desc[UR6][R4.64+0x1c], R15 ;  /* 0x00001c0f04007986 */ /* 0x0001e4000c101906 */
.L_x_12:
[----:B------:R-:W-:Y:S05]  /*1500*/  @!P0 EXIT ;  /* 0x000000000000894d */ /* 0x000fea0003800000 */
[----:B------:R-:W-:-:S04]  /*1510*/  ISETP.GE.U32.AND P0, PT, R17, 0x4, PT ;  /* 0x000000041100780c */ /* 0x000fc80003f06070 */
[----:B------:R-:W-:-:S13]  /*1520*/  ISETP.GE.U32.AND.EX P0, PT, RZ, RZ, PT, P0 ;  /* 0x000000ffff00720c */ /* 0x000fda0003f06100 */
[----:B------:R-:W-:Y:S01]  /*1530*/  @P0 IMAD.U32 R7, R0, 0x4, R1 ;  /* 0x0000000400070824 */ /* 0x000fe200078e0001 */
[----:B01----:R-:W0:Y:S04]  /*1540*/  @P0 LDC.64 R14, c[0x0][0x380] ;  /* 0x0000e000ff0e0b82 */ /* 0x003e280000000a00 */
[----:B------:R-:W2:Y:S04]  /*1550*/  @P0 LDL.64 R10, [R7] ;  /* 0x00000000070a0983 */ /* 0x000ea80000100a00 */
[----:B------:R-:W3:Y:S01]  /*1560*/  @P0 LDL.64 R16, [R7+0x8] ;  /* 0x0000080007100983 */ /* 0x000ee20000100a00 */
[----:B------:R-:W-:Y:S01]  /*1570*/  @P0 IADD3 R5, P1, PT, R25, R0, RZ ;  /* 0x0000000019050210 */ /* 0x000fe20007f3e0ff */
[----:B------:R-:W-:Y:S01]  /*1580*/  IMAD.MOV.U32 R8, RZ, RZ, RZ ;  /* 0x000000ffff087224 */ /* 0x000fe200078e00ff */
[----:B------:R-:W-:-:S03]  /*1590*/  LOP3.LUT R6, R6, 0x3, RZ, 0xc0, !PT ;  /* 0x0000000306067812 */ /* 0x000fc600078ec0ff */
[----:B------:R-:W-:Y:S01]  /*15a0*/  @P0 IMAD.X R12, R2, 0x1, R3, P1 ;  /* 0x00000001020c0824 */ /* 0x000fe200008e0603 */
[----:B------:R-:W-:-:S04]  /*15b0*/  ISETP.NE.U32.AND P1, PT, R6, RZ, PT ;  /* 0x000000ff0600720c */ /* 0x000fc80003f25070 */
[----:B------:R-:W-:Y:S02]  /*15c0*/  ISETP.NE.AND.EX P1, PT, R8, RZ, PT, P1 ;  /* 0x000000ff0800720c */ /* 0x000fe40003f25310 */
[----:B0-----:R-:W-:-:S04]  /*15d0*/  @P0 LEA R4, P2, R5, R14, 0x2 ;  /* 0x0000000e05040211 */ /* 0x001fc800078410ff */
[----:B------:R-:W-:-:S05]  /*15e0*/  @P0 LEA.HI.X R5, R5, R15, R12, 0x2, P2 ;  /* 0x0000000f05050211 */ /* 0x000fca00010f140c */
[----:B--2---:R0:W-:Y:S04]  /*15f0*/  @P0 STG.E desc[UR6][R4.64], R10 ;  /* 0x0000000a04000986 */ /* 0x0041e8000c101906 */
[----:B------:R0:W-:Y:S04]  /*1600*/  @P0 STG.E desc[UR6][R4.64+0x4], R11 ;  /* 0x0000040b04000986 */ /* 0x0001e8000c101906 */
[----:B---3--:R0:W-:Y:S04]  /*1610*/  @P0 STG.E desc[UR6][R4.64+0x8], R16 ;  /* 0x0000081004000986 */ /* 0x0081e8000c101906 */
[----:B------:R0:W-:Y:S01]  /*1620*/  @P0 STG.E desc[UR6][R4.64+0xc], R17 ;  /* 0x00000c1104000986 */ /* 0x0001e2000c101906 */
[----:B------:R-:W-:Y:S05]  /*1630*/  @!P1 EXIT ;  /* 0x000000000000994d */ /* 0x000fea0003800000 */
[----:B------:R-:W0:Y:S01]  /*1640*/  LDCU.64 UR4, c[0x0][0x380] ;  /* 0x00007000ff0477ac */ /* 0x000e220008000a00 */
[----:B------:R-:W-:-:S04]  /*1650*/  @P0 IADD3 R0, P1, PT, R0, 0x4, RZ ;  /* 0x0000000400000810 */ /* 0x000fc80007f3e0ff */
[----:B------:R-:W-:Y:S01]  /*1660*/  IADD3 R7, P2, PT, R25, R0, RZ ;  /* 0x0000000019077210 */ /* 0x000fe20007f5e0ff */
[----:B------:R-:W-:Y:S02]  /*1670*/  @P0 IMAD.X R3, RZ, RZ, R3, P1 ;  /* 0x000000ffff030224 */ /* 0x000fe400008e0603 */
[----:B------:R-:W-:Y:S02]  /*1680*/  IMAD.U32 R0, R0, 0x4, R1 ;  /* 0x0000000400007824 */ /* 0x000fe400078e0001 */
[----:B------:R-:W-:Y:S01]  /*1690*/  IMAD.X R2, R2, 0x1, R3, P2 ;  /* 0x0000000102027824 */ /* 0x000fe200010e0603 */
[----:B0-----:R-:W-:-:S04]  /*16a0*/  LEA R4, P0, R7, UR4, 0x2 ;  /* 0x0000000407047c11 */ /* 0x001fc8000f8010ff */
[----:B------:R-:W-:-:S09]  /*16b0*/  LEA.HI.X R7, R7, UR5, R2, 0x2, P0 ;  /* 0x0000000507077c11 */ /* 0x000fd200080f1402 */
.L_x_13:
[----:B0-----:R0:W2:Y:S01]  /*16c0*/  LDL R5, [R0] ;  /* 0x0000000000057983 */ /* 0x0010a20000100800 */
[----:B------:R-:W-:Y:S01]  /*16d0*/  IADD3 R6, P0, PT, R6, -0x1, RZ ;  /* 0xffffffff06067810 */ /* 0x000fe20007f1e0ff */
[----:B------:R-:W-:Y:S01]  /*16e0*/  IMAD.MOV.U32 R2, RZ, RZ, R4 ;  /* 0x000000ffff027224 */ /* 0x000fe200078e0004 */
[----:B------:R-:W-:Y:S01]  /*16f0*/  IADD3 R4, P1, PT, R4, 0x4, RZ ;  /* 0x0000000404047810 */ /* 0x000fe20007f3e0ff */
[--C-:B------:R-:W-:Y:S01]  /*1700*/  IMAD.MOV.U32 R3, RZ, RZ, R7.reuse ;  /* 0x000000ffff037224 */ /* 0x100fe200078e0007 */
[----:B------:R-:W-:Y:S02]  /*1710*/  IADD3.X R8, PT, PT, R8, -0x1, RZ, P0, !PT ;  /* 0xffffffff08087810 */ /* 0x000fe400007fe4ff */
[----:B------:R-:W-:Y:S01]  /*1720*/  ISETP.NE.U32.AND P0, PT, R6, RZ, PT ;  /* 0x000000ff0600720c */ /* 0x000fe20003f05070 */
[----:B0-----:R-:W-:Y:S02]  /*1730*/  VIADD R0, R0, 0x4 ;  /* 0x0000000400007836 */ /* 0x001fe40000000000 */
[----:B------:R-:W-:Y:S01]  /*1740*/  IMAD.X R7, RZ, RZ, R7, P1 ;  /* 0x000000ffff077224 */ /* 0x000fe200008e0607 */
[----:B------:R-:W-:Y:S01]  /*1750*/  ISETP.NE.AND.EX P0, PT, R8, RZ, PT, P0 ;  /* 0x000000ff0800720c */ /* 0x000fe20003f05300 */
[----:B--2---:R0:W-:-:S12]  /*1760*/  STG.E desc[UR6][R2.64], R5 ;  /* 0x0000000502007986 */ /* 0x0041d8000c101906 */
[----:B------:R-:W-:Y:S05]  /*1770*/  @P0 BRA `(.L_x_13) ;  /* 0xfffffffc00d00947 */ /* 0x000fea000383ffff */
[----:B------:R-:W-:Y:S05]  /*1780*/  EXIT ;  /* 0x000000000000794d */ /* 0x000fea0003800000 */
.L_x_14:
[----:B------:R-:W-:-:S00]  /*1790*/  BRA `(.L_x_14) ;  /* 0xfffffffc00fc7947 */ /* 0x000fc0000383ffff */
[----:B------:R-:W-:-:S00]  /*17a0*/  NOP ;  /* 0x0000000000007918 */ /* 0x000fc00000000000 */
        /* <DEDUP_REMOVED lines=13> */
.L_x_20:


//--------------------- .text._Z17perfix_sum_simplePim --------------------------
	.section	.text._Z17perfix_sum_simplePim,"ax",@progbits
	.align	128
        .global         _Z17perfix_sum_simplePim
        .type           _Z17perfix_sum_simplePim,@function
        .size           _Z17perfix_sum_simplePim,(.L_x_21 - _Z17perfix_sum_simplePim)
        .other          _Z17perfix_sum_simplePim,@"STO_CUDA_ENTRY STV_DEFAULT"
_Z17perfix_sum_simplePim:
.text._Z17perfix_sum_simplePim:
[----:B------:R-:W0:Y:S01]  /*0000*/  LDC R1, c[0x0][0x37c] ;  /* 0x0000df00ff017b82 */ /* 0x000e220000000800 */
[----:B------:R-:W1:Y:S01]  /*0010*/  S2R R16, SR_TID.X ;  /* 0x0000000000107919 */ /* 0x000e620000002100 */
[----:B------:R-:W2:Y:S06]  /*0020*/  LDCU UR5, c[0x0][0x2fc] ;  /* 0x00005f80ff0577ac */ /* 0x000eac0008000800 */
[----:B------:R-:W1:Y:S01]  /*0030*/  S2UR UR6, SR_CTAID.X ;  /* 0x00000000000679c3 */ /* 0x000e620000002500 */
[----:B0-----:R-:W-:Y:S01]  /*0040*/  VIADD R1, R1, 0xfffffff0 ;  /* 0xfffffff001017836 */ /* 0x001fe20000000000 */
[----:B------:R-:W-:Y:S01]  /*0050*/  MOV R0, 0x8 ;  /* 0x0000000800007802 */ /* 0x000fe20000000f00 */
[----:B------:R-:W-:Y:S01]  /*0060*/  IMAD.MOV.U32 R9, RZ, RZ, RZ ;  /* 0x000000ffff097224 */ /* 0x000fe200078e00ff */
[----:B------:R-:W0:Y:S04]  /*0070*/  LDCU UR4, c[0x0][0x2f8] ;  /* 0x00005f00ff0477ac */ /* 0x000e280008000800 */
[----:B------:R-:W1:Y:S08]  /*0080*/  LDC R17, c[0x0][0x360] ;  /* 0x0000d800ff117b82 */ /* 0x000e700000000800 */
[----:B------:R-:W3:Y:S01]  /*0090*/  LDC.64 R10, c[0x0][0x388] ;  /* 0x0000e200ff0a7b82 */ /* 0x000ee20000000a00 */
[----:B0-----:R-:W-:-:S07]  /*00a0*/  IADD3 R6, P0, PT, R1, UR4, RZ ;  /* 0x0000000401067c10 */ /* 0x001fce000ff1e0ff */
[----:B------:R0:W4:Y:S01]  /*00b0*/  LDC.64 R2, c[0x4][R0] ;  /* 0x0100000000027b82 */ /* 0x0001220000000a00 */
[----:B--2---:R-:W-:Y:S02]  /*00c0*/  IMAD.X R7, RZ, RZ, UR5, P0 ;  /* 0x00000005ff077e24 */ /* 0x004fe400080e06ff */
[----:B-1----:R-:W-:Y:S01]  /*00d0*/  IMAD R17, R17, UR6, R16 ;  /* 0x0000000611117c24 */ /* 0x002fe2000f8e0210 */
[----:B------:R-:W1:Y:S03]  /*00e0*/  LDCU.64 UR6, c[0x4][URZ] ;  /* 0x01000000ff0677ac */ /* 0x000e660008000a00 */
[----:B------:R-:W-:-:S05]  /*00f0*/  IMAD.MOV.U32 R8, RZ, RZ, R17 ;  /* 0x000000ffff087224 */ /* 0x000fca00078e0011 */
[----:B---3--:R0:W-:Y:S01]  /*0100*/  STL.128 [R1], R8 ;  /* 0x0000000801007387 */ /* 0x0081e20000100c00 */
[----:B-1----:R-:W-:Y:S02]  /*0110*/  IMAD.U32 R4, RZ, RZ, UR6 ;  /* 0x00000006ff047e24 */ /* 0x002fe4000f8e00ff */
[----:B----4-:R-:W-:-:S07]  /*0120*/  IMAD.U32 R5, RZ, RZ, UR7 ;  /* 0x00000007ff057e24 */ /* 0x010fce000f8e00ff */
[----:B------:R-:W-:-:S07]  /*0130*/  LEPC R20, `(.L_x_15) ;  /* 0x000000001014794e */ /* 0x000fce0000000000 */
[----:B0-----:R-:W-:Y:S05]  /*0140*/  CALL.ABS.NOINC R2 ;  /* 0x0000000002007343 */ /* 0x001fea0003c00000 */
.L_x_15:
[----:B------:R-:W0:Y:S02]  /*0150*/  LDCU.64 UR4, c[0x0][0x388] ;  /* 0x00007100ff0477ac */ /* 0x000e240008000a00 */
[----:B0-----:R-:W-:-:S04]  /*0160*/  ISETP.GE.U32.AND P0, PT, R17, UR4, PT ;  /* 0x0000000411007c0c */ /* 0x001fc8000bf06070 */
[----:B------:R-:W-:-:S13]  /*0170*/  ISETP.GE.U32.AND.EX P0, PT, RZ, UR5, PT, P0 ;  /* 0x00000005ff007c0c */ /* 0x000fda000bf06100 */
[----:B------:R-:W-:Y:S05]  /*0180*/  @P0 EXIT ;  /* 0x000000000000094d */ /* 0x000fea0003800000 */
[----:B------:R-:W0:Y:S01]  /*0190*/  LDC.64 R8, c[0x0][0x358] ;  /* 0x0000d600ff087b82 */ /* 0x000e220000000a00 */
[----:B------:R-:W1:Y:S02]  /*01a0*/  LDCU.64 UR4, c[0x0][0x380] ;  /* 0x00007000ff0477ac */ /* 0x000e640008000a00 */
[----:B-1----:R-:W-:-:S04]  /*01b0*/  LEA R2, P0, R17, UR4, 0x2 ;  /* 0x0000000411027c11 */ /* 0x002fc8000f8010ff */
[----:B------:R-:W-:Y:S02]  /*01c0*/  LEA.HI.X R3, R17, UR5, RZ, 0x2, P0 ;  /* 0x0000000511037c11 */ /* 0x000fe400080f14ff */
[----:B0-----:R-:W-:Y:S02]  /*01d0*/  R2UR UR6, R8 ;  /* 0x00000000080672ca */ /* 0x001fe400000e0000 */
[----:B------:R-:W-:-:S13]  /*01e0*/  R2UR UR7, R9 ;  /* 0x00000000090772ca */ /* 0x000fda00000e0000 */
[----:B------:R-:W2:Y:S01]  /*01f0*/  LDG.E R7, desc[UR6][R2.64] ;  /* 0x0000000602077981 */ /* 0x000ea2000c1e1900 */
[----:B------:R-:W-:Y:S02]  /*0200*/  MOV R0, 0x400 ;  /* 0x0000040000007802 */ /* 0x000fe40000000f00 */
[----:B------:R-:W-:Y:S01]  /*0210*/  ISETP.NE.AND P0, PT, R16, RZ, PT ;  /* 0x000000ff1000720c */ /* 0x000fe20003f05270 */
[----:B------:R-:W0:Y:S02]  /*0220*/  S2R R5, SR_CgaCtaId ;  /* 0x0000000000057919 */ /* 0x000e240000008800 */
[----:B0-----:R-:W-:-:S05]  /*0230*/  LEA R5, R5, R0, 0x18 ;  /* 0x0000000005057211 */ /* 0x001fca00078ec0ff */
[----:B------:R-:W-:-:S05]  /*0240*/  IMAD R0, R16, 0x4, R5 ;  /* 0x0000000410007824 */ /* 0x000fca00078e0205 */
[----:B--2---:R0:W-:Y:S01]  /*0250*/  STS [R0], R7 ;  /* 0x0000000700007388 */ /* 0x0041e20000000800 */
[----:B------:R-:W-:Y:S05]  /*0260*/  @!P0 BRA `(.L_x_16) ;  /* 0x00000000003c8947 */ /* 0x000fea0003800000 */
[----:B------:R-:W-:Y:S02]  /*0270*/  IMAD.MOV.U32 R11, RZ, RZ, 0x1 ;  /* 0x00000001ff0b7424 */ /* 0x000fe400078e00ff */
[----:B------:R-:W-:-:S07]  /*0280*/  IMAD.MOV.U32 R6, RZ, RZ, RZ ;  /* 0x000000ffff067224 */ /* 0x000fce00078e00ff */
.L_x_17:
[----:B------:R-:W-:Y:S05]  /*0290*/  WARPSYNC.ALL ;  /* 0x0000000000007948 */ /* 0x000fea0003800000 */
[----:B------:R-:W-:Y:S01]  /*02a0*/  BAR.SYNC.DEFER_BLOCKING 0x0 ;  /* 0x0000000000007b1d */ /* 0x000fe20000010000 */
[----:B------:R-:W-:Y:S01]  /*02b0*/  IMAD.IADD R4, R16, 0x1, -R11 ;  /* 0x0000000110047824 */ /* 0x000fe200078e0a0b */
[C---:B------:R-:W-:Y:S01]  /*02c0*/  SHF.L.U64.HI R6, R11.reuse, 0x1, R6 ;  /* 0x000000010b067819 */ /* 0x040fe20000010206 */
[----:B------:R-:W-:Y:S02]  /*02d0*/  IMAD.SHL.U32 R11, R11, 0x2, RZ ;  /* 0x000000020b0b7824 */ /* 0x000fe400078e00ff */
[----:B------:R-:W-:-:S03]  /*02e0*/  IMAD R4, R4, 0x4, R5 ;  /* 0x0000000404047824 */ /* 0x000fc600078e0205 */
[----:B------:R-:W-:-:S04]  /*02f0*/  ISETP.GT.U32.AND P0, PT, R11, R16, PT ;  /* 0x000000100b00720c */ /* 0x000fc80003f04070 */
[----:B------:R-:W-:Y:S01]  /*0300*/  ISETP.GT.U32.AND.EX P0, PT, R6, RZ, PT, P0 ;  /* 0x000000ff0600720c */ /* 0x000fe20003f04100 */
[----:B------:R-:W-:Y:S04]  /*0310*/  LDS R4, [R4] ;  /* 0x0000000004047984 */ /* 0x000fe80000000800 */
[----:B01----:R-:W0:Y:S02]  /*0320*/  LDS R7, [R0] ;  /* 0x0000000000077984 */ /* 0x003e240000000800 */
[----:B0-----:R-:W-:-:S05]  /*0330*/  IMAD.IADD R7, R4, 0x1, R7 ;  /* 0x0000000104077824 */ /* 0x001fca00078e0207 */
[----:B------:R1:W-:Y:S01]  /*0340*/  STS [R0], R7 ;  /* 0x0000000700007388 */ /* 0x0003e20000000800 */
[----:B------:R-:W-:Y:S05]  /*0350*/  @!P0 BRA `(.L_x_17) ;  /* 0xfffffffc00cc8947 */ /* 0x000fea000383ffff */
.L_x_16:
[----:B------:R-:W-:Y:S02]  /*0360*/  R2UR UR4, R8 ;  /* 0x00000000080472ca */ /* 0x000fe400000e0000 */
[----:B------:R-:W-:-:S13]  /*0370*/  R2UR UR5, R9 ;  /* 0x00000000090572ca */ /* 0x000fda00000e0000 */
[----:B------:R-:W-:Y:S01]  /*0380*/  STG.E desc[UR4][R2.64], R7 ;  /* 0x0000000702007986 */ /* 0x000fe2000c101904 */
[----:B------:R-:W-:Y:S05]  /*0390*/  EXIT ;  /* 0x000000000000794d */ /* 0x000fea0003800000 */
.L_x_18:
        /* <DEDUP_REMOVED lines=14> */
.L_x_21:


//--------------------- .text._Z8fill_onePim      --------------------------
	.section	.text._Z8fill_onePim,"ax",@progbits
	.align	128
        .global         _Z8fill_onePim
        .type           _Z8fill_onePim,@function
        .size           _Z8fill_onePim,(.L_x_22 - _Z8fill_onePim)
        .other          _Z8fill_onePim,@"STO_CUDA_ENTRY STV_DEFAULT"
_Z8fill_onePim:
.text._Z8fill_onePim:
[----:B------:R-:W-:Y:S01]  /*0000*/  LDC R1, c[0x0][0x37c] ;  /* 0x0000df00ff017b82 */ /* 0x000fe20000000800 */
[----:B------:R-:W0:Y:S07]  /*0010*/  S2R R3, SR_TID.X ;  /* 0x0000000000037919 */ /* 0x000e2e0000002100 */
[----:B------:R-:W0:Y:S01]  /*0020*/  S2UR UR4, SR_CTAID.X ;  /* 0x00000000000479c3 */ /* 0x000e220000002500 */
[----:B------:R-:W1:Y:S07]  /*0030*/  LDCU.64 UR6, c[0x0][0x388] ;  /* 0x00007100ff0677ac */ /* 0x000e6e0008000a00 */
[----:B------:R-:W0:Y:S02]  /*0040*/  LDC R0, c[0x0][0x360] ;  /* 0x0000d800ff007b82 */ /* 0x000e240000000800 */
[----:B0-----:R-:W-:-:S05]  /*0050*/  IMAD R0, R0, UR4, R3 ;  /* 0x0000000400007c24 */ /* 0x001fca000f8e0203 */
[----:B-1----:R-:W-:-:S04]  /*0060*/  ISETP.GE.U32.AND P0, PT, R0, UR6, PT ;  /* 0x0000000600007c0c */ /* 0x002fc8000bf06070 */
[----:B------:R-:W-:-:S13]  /*0070*/  ISETP.GE.U32.AND.EX P0, PT, RZ, UR7, PT, P0 ;  /* 0x00000007ff007c0c */ /* 0x000fda000bf06100 */
[----:B------:R-:W-:Y:S05]  /*0080*/  @P0 EXIT ;  /* 0x000000000000094d */ /* 0x000fea0003800000 */
[----:B------:R-:W0:Y:S01]  /*0090*/  LDCU.64 UR6, c[0x0][0x380] ;  /* 0x00007000ff0677ac */ /* 0x000e220008000a00 */
[----:B------:R-:W-:Y:S01]  /*00a0*/  IMAD.MOV.U32 R5, RZ, RZ, 0x1 ;  /* 0x00000001ff057424 */ /* 0x000fe200078e00ff */
[----:B------:R-:W1:Y:S01]  /*00b0*/  LDCU.64 UR4, c[0x0][0x358] ;  /* 0x00006b00ff0477ac */ /* 0x000e620008000a00 */
[----:B0-----:R-:W-:-:S04]  /*00c0*/  LEA R2, P0, R0, UR6, 0x2 ;  /* 0x0000000600027c11 */ /* 0x001fc8000f8010ff */
[----:B------:R-:W-:-:S05]  /*00d0*/  LEA.HI.X R3, R0, UR7, RZ, 0x2, P0 ;  /* 0x0000000700037c11 */ /* 0x000fca00080f14ff */
[----:B-1----:R-:W-:Y:S01]  /*00e0*/  STG.E desc[UR4][R2.64], R5 ;  /* 0x0000000502007986 */ /* 0x002fe2000c101904 */
[----:B------:R-:W-:Y:S05]  /*00f0*/  EXIT ;  /* 0x000000000000794d */ /* 0x000fea0003800000 */
.L_x_19:
        /* <DEDUP_REMOVED lines=16> */
.L_x_22:


//--------------------- .nv.global.init           --------------------------
	.section	.nv.global.init,"aw",@progbits
.nv.global.init:
	.type		$str,@object
	.size		$str,(.L_0 - $str)
$str:
        /*0000*/ 	.byte	0x69, 0x6e, 0x64, 0x65, 0x78, 0x20, 0x25, 0x64, 0x20, 0x6c, 0x65, 0x6e, 0x67, 0x74, 0x68, 0x20
        /*0010*/ 	.byte	0x25, 0x64, 0x00
.L_0:


//--------------------- .nv.shared._Z10perfix_sumPimm --------------------------
	.section	.nv.shared._Z10perfix_sumPimm,"aw",@nobits
	.sectionflags	@""
	.align	4
.nv.shared._Z10perfix_sumPimm:
	.zero		1032


//--------------------- .nv.shared.reserved.0     --------------------------
	.section	.nv.shared.reserved.0,"aw",@nobits
	.weak		__nv_reservedSMEM_offset_0_alias
	.size		__nv_reservedSMEM_offset_0_alias, 0, 64
	.other		__nv_reservedSMEM_offset_0_alias,@"STO_CUDA_RESERVED_SHARED STV_DEFAULT"
__nv_reservedSMEM_offset_0_alias:
	.zero		0
	.zero		64


//--------------------- .nv.shared._Z17perfix_sum_simplePim --------------------------
	.section	.nv.shared._Z17perfix_sum_simplePim,"aw",@nobits
	.sectionflags	@""
	.align	4
.nv.shared._Z17perfix_sum_simplePim:
	.zero		1032


//--------------------- .nv.constant0._Z10perfix_sumPimm --------------------------
	.section	.nv.constant0._Z10perfix_sumPimm,"a",@progbits
	.sectionflags	@""
	.align	4
.nv.constant0._Z10perfix_sumPimm:
	.zero		920


//--------------------- .nv.constant0._Z17perfix_sum_simplePim --------------------------
	.section	.nv.constant0._Z17perfix_sum_simplePim,"a",@progbits
	.sectionflags	@""
	.align	4
.nv.constant0._Z17perfix_sum_simplePim:
	.zero		912


//--------------------- .nv.constant0._Z8fill_onePim --------------------------
	.section	.nv.constant0._Z8fill_onePim,"a",@progbits
	.sectionflags	@""
	.align	4
.nv.constant0._Z8fill_onePim:
	.zero		912


//--------------------- SYMBOLS --------------------------

	.type		.nv.reservedSmem.offset0,@object
	.size		.nv.reservedSmem.offset0,0x4
	.type		.nv.reservedSmem.cap,@object
	.size		.nv.reservedSmem.cap,0x4
	.type		vprintf,@function
